def gluon_tcgen05(
    a_ptr,
    b_ptr,
    c_ptr,
    M,
    N,
    K,
    stride_am,
    stride_bk,
    stride_cm,
    BLOCK_M: gl.constexpr,
    BLOCK_N: gl.constexpr,
    BLOCK_K: gl.constexpr,
    DTYPE: gl.constexpr,
    A_LAYOUT: gl.constexpr,
    B_LAYOUT: gl.constexpr,
    C_LAYOUT: gl.constexpr,
    B_SHAPE: gl.constexpr,
    TMEM_LAYOUT: gl.constexpr,
    TMEM_REG: gl.constexpr,
    TRANS_B: gl.constexpr,
    NUM_BUFFERS: gl.constexpr,
):
    a_desc = tma.make_tensor_descriptor(
        a_ptr, [M, K], [stride_am, 1], [BLOCK_M, BLOCK_K], A_LAYOUT
    )
    b_desc = tma.make_tensor_descriptor(
        b_ptr,
        [N, K] if TRANS_B else [K, N],
        [stride_bk, 1],
        B_SHAPE,
        B_LAYOUT,
    )
    c_desc = tma.make_tensor_descriptor(
        c_ptr, [M, N], [stride_cm, 1], [BLOCK_M, BLOCK_N], C_LAYOUT
    )

    a_bufs = gl.allocate_shared_memory(
        DTYPE, [NUM_BUFFERS, BLOCK_M, BLOCK_K], A_LAYOUT
    )
    b_bufs = gl.allocate_shared_memory(DTYPE, [NUM_BUFFERS] + B_SHAPE, B_LAYOUT)

    pid_m = gl.program_id(0)
    pid_n = gl.program_id(1)
    off_m = pid_m * BLOCK_M
    off_n = pid_n * BLOCK_N

    tma_bars = gl.allocate_shared_memory(
        gl.int64, [NUM_BUFFERS, 1], mbarrier.MBarrierLayout()
    )
    mma_bars = gl.allocate_shared_memory(
        gl.int64, [NUM_BUFFERS, 1], mbarrier.MBarrierLayout()
    )
    for i in gl.static_range(NUM_BUFFERS):
        mbarrier.init(tma_bars.index(i), count=1)
        mbarrier.init(mma_bars.index(i), count=1)

    acc_tmem = allocate_tensor_memory(gl.float32, [BLOCK_M, BLOCK_N], TMEM_LAYOUT)
    idx = 0
    phase = 0
    use_acc = False
    for k in range(0, K, BLOCK_K):
        a = a_bufs.index(idx)
        b = b_bufs.index(idx)
        tma_bar = tma_bars.index(idx)
        mma_bar = mma_bars.index(idx)
        mbarrier.expect(
            tma_bar, a_desc.block_type.nbytes + b_desc.block_type.nbytes
        )
        tma.async_copy_global_to_shared(a_desc, [off_m, k], tma_bar, a)
        tma.async_copy_global_to_shared(
            b_desc, [off_n, k] if TRANS_B else [k, off_n], tma_bar, b
        )
        mbarrier.wait(tma_bar, phase=phase)

        if TRANS_B:
            b = b.permute((1, 0))
        tcgen05_mma(a, b, acc_tmem, use_acc=use_acc)
        tcgen05_commit(mma_bar)
        mbarrier.wait(mma_bar, phase=phase)
        use_acc = True

        idx += 1
        if idx == NUM_BUFFERS:
            idx = 0
            phase ^= 1

    for i in gl.static_range(NUM_BUFFERS):
        mbarrier.invalidate(tma_bars.index(i))
        mbarrier.invalidate(mma_bars.index(i))

    acc = acc_tmem.load(TMEM_REG)
    c_smem = gl.allocate_shared_memory(DTYPE, [BLOCK_M, BLOCK_N], C_LAYOUT)
    c_smem.store(acc.to(DTYPE))
    fence_async_shared()
    tma.async_copy_shared_to_global(c_desc, [off_m, off_n], c_smem)
    tma.store_wait(pendings=0)

# config = {"BLOCK_K": 32, "BLOCK_M": 64, "BLOCK_N": 128, "arch": "sm_100", "dtype": "fp8e4m3", "num_buffers": 4, "num_warps": 8, "trans_b": 0}
# arch = sm_100


// ===== COMPILED SASS (sm_100a) =====

	.target	sm_100a

	.elftype	@"ET_EXEC"


//--------------------- .note.nv.tkinfo           --------------------------
	.section	.note.nv.tkinfo,"",@"SHT_NOTE"
	.sectionflags	@"SHF_NOTE_NV_TKINFO"
	.tkinfo
        /*0018*/ 	.word	0x00000081
        /*0030*/ 	.string	""
        /*0030*/ 	.string	"ptxas-blackwell"
        /*0030*/ 	.string	"Cuda compilation tools, release 12.9, V12.9.86"
        /*0030*/ 	.string	"Build cuda_12.9.r12.9/compiler.36037853_0"
        /*0030*/ 	.string	"-v  -suppress-debug-info  -lineinfo  -arch sm_100a "



//--------------------- .note.nv.cuver            --------------------------
	.section	.note.nv.cuver,"",@"SHT_NOTE"
	.sectionflags	@"SHF_NOTE_NV_CUVER"
        /*0018*/ 	.short	0x0001
        /*001a*/ 	.short	0x0064
        /*001c*/ 	.short	0x0001
        /*001e*/ 	.short	0x0000
        /*0020*/ 	.short	0x0001
        /*0022*/ 	.short	0x0000


//--------------------- .nv.info                  --------------------------
	.section	.nv.info,"",@"SHT_CUDA_INFO"
	.align	4


	//----- nvinfo : EIATTR_REGCOUNT
	.align		4
        /*0000*/ 	.byte	0x04, 0x2f
        /*0002*/ 	.short	(.L_4 - .L_3)
	.align		4
.L_3:
        /*0004*/ 	.word	index@(gluon_tcgen05)
        /*0008*/ 	.word	0x00000027


	//----- nvinfo : EIATTR_FRAME_SIZE
	.align		4
.L_4:
        /*000c*/ 	.byte	0x04, 0x11
        /*000e*/ 	.short	(.L_6 - .L_5)
	.align		4
.L_5:
        /*0010*/ 	.word	index@($__internal_2_$__cuda_sm10x_tcgen05_guardrail_trap_unallocated_columns_being_dealloced)
        /*0014*/ 	.word	0x00000000


	//----- nvinfo : EIATTR_FRAME_SIZE
	.align		4
.L_6:
        /*0018*/ 	.byte	0x04, 0x11
        /*001a*/ 	.short	(.L_8 - .L_7)
	.align		4
.L_7:
        /*001c*/ 	.word	index@($__internal_1_$__cuda_sm10x_tcgen05_guardrail_trap_phase_invalid_during_alloc)
        /*0020*/ 	.word	0x00000000


	//----- nvinfo : EIATTR_FRAME_SIZE
	.align		4
.L_8:
        /*0024*/ 	.byte	0x04, 0x11
        /*0026*/ 	.short	(.L_10 - .L_9)
	.align		4
.L_9:
        /*0028*/ 	.word	index@($__internal_0_$__cuda_sm10x_tcgen05_guardrail_trap_col_being_dealloced_not_returned_by_alloc)
        /*002c*/ 	.word	0x00000000


	//----- nvinfo : EIATTR_FRAME_SIZE
	.align		4
.L_10:
        /*0030*/ 	.byte	0x04, 0x11
        /*0032*/ 	.short	(.L_12 - .L_11)
	.align		4
.L_11:
        /*0034*/ 	.word	index@(gluon_tcgen05)
        /*0038*/ 	.word	0x00000000


	//----- nvinfo : EIATTR_MIN_STACK_SIZE
	.align		4
.L_12:
        /*003c*/ 	.byte	0x04, 0x12
        /*003e*/ 	.short	(.L_14 - .L_13)
	.align		4
.L_13:
        /*0040*/ 	.word	index@(gluon_tcgen05)
        /*0044*/ 	.word	0x00000000
.L_14:


//--------------------- .nv.info.gluon_tcgen05    --------------------------
	.section	.nv.info.gluon_tcgen05,"",@"SHT_CUDA_INFO"
	.sectionflags	@""
	.align	4


	//----- nvinfo : EIATTR_CUDA_API_VERSION
	.align		4
        /*0000*/ 	.byte	0x04, 0x37
        /*0002*/ 	.short	(.L_16 - .L_15)
.L_15:
        /*0004*/ 	.word	0x00000081


	//----- nvinfo : EIATTR_KPARAM_INFO
	.align		4
.L_16:
        /*0008*/ 	.byte	0x04, 0x17
        /*000a*/ 	.short	(.L_18 - .L_17)
.L_17:
        /*000c*/ 	.word	0x00000000
        /*0010*/ 	.short	0x000a
        /*0012*/ 	.short	0x0048
        /*0014*/ 	.byte	0x00, 0xf4, 0x21, 0x00


	//----- nvinfo : EIATTR_KPARAM_INFO
	.align		4
.L_18:
        /*0018*/ 	.byte	0x04, 0x17
        /*001a*/ 	.short	(.L_20 - .L_19)
.L_19:
        /*001c*/ 	.word	0x00000000
        /*0020*/ 	.short	0x0009
        /*0022*/ 	.short	0x0040
        /*0024*/ 	.byte	0x00, 0xf4, 0x21, 0x00


	//----- nvinfo : EIATTR_KPARAM_INFO
	.align		4
.L_20:
        /*0028*/ 	.byte	0x04, 0x17
        /*002a*/ 	.short	(.L_22 - .L_21)
.L_21:
        /*002c*/ 	.word	0x00000000
        /*0030*/ 	.short	0x0008
        /*0032*/ 	.short	0x0038
        /*0034*/ 	.byte	0x00, 0xf0, 0x21, 0x00


	//----- nvinfo : EIATTR_KPARAM_INFO
	.align		4
.L_22:
        /*0038*/ 	.byte	0x04, 0x17
        /*003a*/ 	.short	(.L_24 - .L_23)
.L_23:
        /*003c*/ 	.word	0x00000000
        /*0040*/ 	.short	0x0007
        /*0042*/ 	.short	0x0030
        /*0044*/ 	.byte	0x00, 0xf0, 0x21, 0x00


	//----- nvinfo : EIATTR_KPARAM_INFO
	.align		4
.L_24:
        /*0048*/ 	.byte	0x04, 0x17
        /*004a*/ 	.short	(.L_26 - .L_25)
.L_25:
        /*004c*/ 	.word	0x00000000
        /*0050*/ 	.short	0x0006
        /*0052*/ 	.short	0x0028
        /*0054*/ 	.byte	0x00, 0xf0, 0x21, 0x00


	//----- nvinfo : EIATTR_KPARAM_INFO
	.align		4
.L_26:
        /*0058*/ 	.byte	0x04, 0x17
        /*005a*/ 	.short	(.L_28 - .L_27)
.L_27:
        /*005c*/ 	.word	0x00000000
        /*0060*/ 	.short	0x0005
        /*0062*/ 	.short	0x0020
        /*0064*/ 	.byte	0x00, 0xf0, 0x11, 0x00


	//----- nvinfo : EIATTR_KPARAM_INFO
	.align		4
.L_28:
        /*0068*/ 	.byte	0x04, 0x17
        /*006a*/ 	.short	(.L_30 - .L_29)
.L_29:
        /*006c*/ 	.word	0x00000000
        /*0070*/ 	.short	0x0004
        /*0072*/ 	.short	0x001c
        /*0074*/ 	.byte	0x00, 0xf0, 0x11, 0x00


	//----- nvinfo : EIATTR_KPARAM_INFO
	.align		4
.L_30:
        /*0078*/ 	.byte	0x04, 0x17
        /*007a*/ 	.short	(.L_32 - .L_31)
.L_31:
        /*007c*/ 	.word	0x00000000
        /*0080*/ 	.short	0x0003
        /*0082*/ 	.short	0x0018
        /*0084*/ 	.byte	0x00, 0xf0, 0x11, 0x00


	//----- nvinfo : EIATTR_KPARAM_INFO
	.align		4
.L_32:
        /*0088*/ 	.byte	0x04, 0x17
        /*008a*/ 	.short	(.L_34 - .L_33)
.L_33:
        /*008c*/ 	.word	0x00000000
        /*0090*/ 	.short	0x0002
        /*0092*/ 	.short	0x0010
        /*0094*/ 	.byte	0x00, 0xf4, 0x21, 0x00


	//----- nvinfo : EIATTR_KPARAM_INFO
	.align		4
.L_34:
        /*0098*/ 	.byte	0x04, 0x17
        /*009a*/ 	.short	(.L_36 - .L_35)
.L_35:
        /*009c*/ 	.word	0x00000000
        /*00a0*/ 	.short	0x0001
        /*00a2*/ 	.short	0x0008
        /*00a4*/ 	.byte	0x00, 0xf4, 0x21, 0x00


	//----- nvinfo : EIATTR_KPARAM_INFO
	.align		4
.L_36:
        /*00a8*/ 	.byte	0x04, 0x17
        /*00aa*/ 	.short	(.L_38 - .L_37)
.L_37:
        /*00ac*/ 	.word	0x00000000
        /*00b0*/ 	.short	0x0000
        /*00b2*/ 	.short	0x0000
        /*00b4*/ 	.byte	0x00, 0xf4, 0x21, 0x00


	//----- nvinfo : EIATTR_AT_ENTRY_FRAGMENTS
	.align		4
.L_38:
        /*00b8*/ 	.byte	0x04, 0x4f
        /*00ba*/ 	.short	(.L_40 - .L_39)


	//   ....[0]....
.L_39:
        /*00bc*/ 	.word	0x00000004


	//----- nvinfo : EIATTR_RESERVED_SMEM_USED
	.align		4
.L_40:
        /*00c0*/ 	.byte	0x01, 0x41
	.zero		2


	//----- nvinfo : EIATTR_SPARSE_MMA_MASK
	.align		4
        /*00c4*/ 	.byte	0x03, 0x50
        /*00c6*/ 	.short	0x0000


	//----- nvinfo : EIATTR_TCGEN05_1CTA_USED
	.align		4
        /*00c8*/ 	.byte	0x01, 0x51
	.zero		2


	//----- nvinfo : EIATTR_MAXREG_COUNT
	.align		4
        /*00cc*/ 	.byte	0x03, 0x1b
        /*00ce*/ 	.short	0x00ff


	//----- nvinfo : EIATTR_NUM_BARRIERS
	.align		4
        /*00d0*/ 	.byte	0x02, 0x4c
        /*00d2*/ 	.byte	0x01
	.zero		1


	//----- nvinfo : EIATTR_INT_WARP_WIDE_INSTR_OFFSETS
	.align		4
        /*00d4*/ 	.byte	0x04, 0x31
        /*00d6*/ 	.short	(.L_42 - .L_41)


	//   ....[0]....
.L_41:
        /*00d8*/ 	.word	0x00001620


	//   ....[1]....
        /*00dc*/ 	.word	0x00001640


	//   ....[2]....
        /*00e0*/ 	.word	0x000016c0


	//   ....[3]....
        /*00e4*/ 	.word	0x00001a80


	//   ....[4]....
        /*00e8*/ 	.word	0x00001a90


	//   ....[5]....
        /*00ec*/ 	.word	0x00001af0


	//   ....[6]....
        /*00f0*/ 	.word	0x00001b00


	//   ....[7]....
        /*00f4*/ 	.word	0x00001ca0


	//   ....[8]....
        /*00f8*/ 	.word	0x00001cb0


	//   ....[9]....
        /*00fc*/ 	.word	0x00001e30


	//   ....[10]....
        /*0100*/ 	.word	0x00001e60


	//   ....[11]....
        /*0104*/ 	.word	0x00001e90


	//   ....[12]....
        /*0108*/ 	.word	0x00001eb0


	//   ....[13]....
        /*010c*/ 	.word	0x00002040


	//   ....[14]....
        /*0110*/ 	.word	0x00002050


	//   ....[15]....
        /*0114*/ 	.word	0x00002430


	//   ....[16]....
        /*0118*/ 	.word	0x00002440


	//   ....[17]....
        /*011c*/ 	.word	0x00002780


	//   ....[18]....
        /*0120*/ 	.word	0x000027d0


	//----- nvinfo : EIATTR_COOP_GROUP_MASK_REGIDS
	.align		4
.L_42:
        /*0124*/ 	.byte	0x04, 0x29
        /*0126*/ 	.short	(.L_44 - .L_43)


	//   ....[0]....
.L_43:
        /*0128*/ 	.word	0xffffffff


	//   ....[1]....
        /*012c*/ 	.word	0xffffffff


	//   ....[2]....
        /*0130*/ 	.word	0xffffffff


	//   ....[3]....
        /*0134*/ 	.word	0xffffffff


	//   ....[4]....
        /*0138*/ 	.word	0xffffffff


	//   ....[5]....
        /*013c*/ 	.word	0xffffffff


	//   ....[6]....
        /*0140*/ 	.word	0xffffffff


	//   ....[7]....
        /*0144*/ 	.word	0xffffffff


	//   ....[8]....
        /*0148*/ 	.word	0xffffffff


	//   ....[9]....
        /*014c*/ 	.word	0xffffffff


	//----- nvinfo : EIATTR_COOP_GROUP_INSTR_OFFSETS
	.align		4
.L_44:
        /*0150*/ 	.byte	0x04, 0x28
        /*0152*/ 	.short	(.L_46 - .L_45)


	//   ....[0]....
.L_45:
        /*0154*/ 	.word	0x00000050


	//   ....[1]....
        /*0158*/ 	.word	0x00000310


	//   ....[2]....
        /*015c*/ 	.word	0x000004f0


	//   ....[3]....
        /*0160*/ 	.word	0x000009a0


	//   ....[4]....
        /*0164*/ 	.word	0x00000ae0


	//   ....[5]....
        /*0168*/ 	.word	0x00000f50


	//   ....[6]....
        /*016c*/ 	.word	0x00001090


	//   ....[7]....
        /*0170*/ 	.word	0x000014e0


	//   ....[8]....
        /*0174*/ 	.word	0x00002610


	//   ....[9]....
        /*0178*/ 	.word	0x00002880


	//----- nvinfo : EIATTR_VRC_CTA_INIT_COUNT
	.align		4
.L_46:
        /*017c*/ 	.byte	0x02, 0x4a
        /*017e*/ 	.byte	0x80
	.zero		1


	//----- nvinfo : EIATTR_MBARRIER_INSTR_OFFSETS
	.align		4
        /*0180*/ 	.byte	0x04, 0x39
        /*0182*/ 	.short	(.L_48 - .L_47)


	//   ....[0]....
.L_47:
        /*0184*/ 	.word	0x000016e0
        /*0188*/ 	.word	0x000000ff
        /*018c*/ 	.word	0x00006000
        /*0190*/ 	.short	0x0100
        /*0192*/ 	.byte	0x08
	.zero		1


	//   ....[1]....
        /*0194*/ 	.word	0x000016f0
        /*0198*/ 	.word	0x000000ff
        /*019c*/ 	.word	0x00006020
        /*01a0*/ 	.short	0x0100
        /*01a2*/ 	.byte	0x08
	.zero		1


	//   ....[2]....
        /*01a4*/ 	.word	0x000017a0
        /*01a8*/ 	.word	0x000000ff
        /*01ac*/ 	.word	0x00006008
        /*01b0*/ 	.short	0x0100
        /*01b2*/ 	.byte	0x08
	.zero		1


	//   ....[3]....
        /*01b4*/ 	.word	0x000017b0
        /*01b8*/ 	.word	0x000000ff
        /*01bc*/ 	.word	0x00006028
        /*01c0*/ 	.short	0x0100
        /*01c2*/ 	.byte	0x08
	.zero		1


	//   ....[4]....
        /*01c4*/ 	.word	0x00001890
        /*01c8*/ 	.word	0x000000ff
        /*01cc*/ 	.word	0x00006010
        /*01d0*/ 	.short	0x0100
        /*01d2*/ 	.byte	0x08
	.zero		1


	//   ....[5]....
        /*01d4*/ 	.word	0x000018a0
        /*01d8*/ 	.word	0x000000ff
        /*01dc*/ 	.word	0x00006030
        /*01e0*/ 	.short	0x0100
        /*01e2*/ 	.byte	0x08
	.zero		1


	//   ....[6]....
        /*01e4*/ 	.word	0x000019b0
        /*01e8*/ 	.word	0x000000ff
        /*01ec*/ 	.word	0x00006018
        /*01f0*/ 	.short	0x0100
        /*01f2*/ 	.byte	0x08
	.zero		1


	//   ....[7]....
        /*01f4*/ 	.word	0x000019c0
        /*01f8*/ 	.word	0x000000ff
        /*01fc*/ 	.word	0x00006038
        /*0200*/ 	.short	0x0100
        /*0202*/ 	.byte	0x08
	.zero		1


	//   ....[8]....
        /*0204*/ 	.word	0x00001b90
        /*0208*/ 	.word	0x000000ff
        /*020c*/ 	.word	0x00006000
        /*0210*/ 	.short	0x010a
        /*0212*/ 	.byte	0x08
	.zero		1


	//   ....[9]....
        /*0214*/ 	.word	0x00001d00
        /*0218*/ 	.word	0x000000ff
        /*021c*/ 	.word	0x00006020
        /*0220*/ 	.short	0x010a
        /*0222*/ 	.byte	0x08
	.zero		1


	//   ....[10]....
        /*0224*/ 	.word	0x00001f30
        /*0228*/ 	.word	0x000000ff
        /*022c*/ 	.word	0x00006000
        /*0230*/ 	.short	0x010a
        /*0232*/ 	.byte	0x09
	.zero		1


	//   ....[11]....
        /*0234*/ 	.word	0x00002090
        /*0238*/ 	.word	0x000000ff
        /*023c*/ 	.word	0x00006020
        /*0240*/ 	.short	0x010a
        /*0242*/ 	.byte	0x09
	.zero		1


	//   ....[12]....
        /*0244*/ 	.word	0x00002190
        /*0248*/ 	.word	0x000000ff
        /*024c*/ 	.word	0x00006000
        /*0250*/ 	.short	0x0108
        /*0252*/ 	.byte	0x08
	.zero		1


	//   ....[13]....
        /*0254*/ 	.word	0x000021a0
        /*0258*/ 	.word	0x000000ff
        /*025c*/ 	.word	0x00006020
        /*0260*/ 	.short	0x0108
        /*0262*/ 	.byte	0x08
	.zero		1


	//   ....[14]....
        /*0264*/ 	.word	0x000021f0
        /*0268*/ 	.word	0x000000ff
        /*026c*/ 	.word	0x00006008
        /*0270*/ 	.short	0x0108
        /*0272*/ 	.byte	0x08
	.zero		1


	//   ....[15]....
        /*0274*/ 	.word	0x00002200
        /*0278*/ 	.word	0x000000ff
        /*027c*/ 	.word	0x00006028
        /*0280*/ 	.short	0x0108
        /*0282*/ 	.byte	0x08
	.zero		1


	//   ....[16]....
        /*0284*/ 	.word	0x00002250
        /*0288*/ 	.word	0x000000ff
        /*028c*/ 	.word	0x00006010
        /*0290*/ 	.short	0x0108
        /*0292*/ 	.byte	0x08
	.zero		1


	//   ....[17]....
        /*0294*/ 	.word	0x00002260
        /*0298*/ 	.word	0x000000ff
        /*029c*/ 	.word	0x00006030
        /*02a0*/ 	.short	0x0108
        /*02a2*/ 	.byte	0x08
	.zero		1


	//   ....[18]....
        /*02a4*/ 	.word	0x000022b0
        /*02a8*/ 	.word	0x000000ff
        /*02ac*/ 	.word	0x00006018
        /*02b0*/ 	.short	0x0108
        /*02b2*/ 	.byte	0x08
	.zero		1


	//   ....[19]....
        /*02b4*/ 	.word	0x000022c0
        /*02b8*/ 	.word	0x000000ff
        /*02bc*/ 	.word	0x00006038
        /*02c0*/ 	.short	0x0108
        /*02c2*/ 	.byte	0x08
	.zero		1


	//   ....[20]....
        /*02c4*/ 	.word	0x000028a0
        /*02c8*/ 	.word	0x000000ff
        /*02cc*/ 	.word	0x00006000
        /*02d0*/ 	.short	0x010a
        /*02d2*/ 	.byte	0x08
	.zero		1


	//   ....[21]....
        /*02d4*/ 	.word	0x000028d0
        /*02d8*/ 	.word	0x000000ff
        /*02dc*/ 	.word	0x00006020
        /*02e0*/ 	.short	0x010a
        /*02e2*/ 	.byte	0x08
	.zero		1


	//   ....[22]....
        /*02e4*/ 	.word	0x00002900
        /*02e8*/ 	.word	0x000000ff
        /*02ec*/ 	.word	0x00006000
        /*02f0*/ 	.short	0x010a
        /*02f2*/ 	.byte	0x09
	.zero		1


	//   ....[23]....
        /*02f4*/ 	.word	0x00002930
        /*02f8*/ 	.word	0x000000ff
        /*02fc*/ 	.word	0x00006020
        /*0300*/ 	.short	0x010a
        /*0302*/ 	.byte	0x09
	.zero		1


	//----- nvinfo : EIATTR_NUM_MBARRIERS
	.align		4
.L_48:
        /*0304*/ 	.byte	0x03, 0x38
        /*0306*/ 	.short	0x0008


	//----- nvinfo : EIATTR_EXIT_INSTR_OFFSETS
	.align		4
        /*0308*/ 	.byte	0x04, 0x1c
        /*030a*/ 	.short	(.L_50 - .L_49)


	//   ....[0]....
.L_49:
        /*030c*/ 	.word	0x00002890


	//----- nvinfo : EIATTR_REQNTID
	.align		4
.L_50:
        /*0310*/ 	.byte	0x04, 0x10
        /*0312*/ 	.short	(.L_52 - .L_51)
.L_51:
        /*0314*/ 	.word	0x00000100
        /*0318*/ 	.word	0x00000001
        /*031c*/ 	.word	0x00000001


	//----- nvinfo : EIATTR_CRS_STACK_SIZE
	.align		4
.L_52:
        /*0320*/ 	.byte	0x04, 0x1e
        /*0322*/ 	.short	(.L_54 - .L_53)
.L_53:
        /*0324*/ 	.word	0x00000000


	//----- nvinfo : EIATTR_CBANK_PARAM_SIZE
	.align		4
.L_54:
        /*0328*/ 	.byte	0x03, 0x19
        /*032a*/ 	.short	0x0050


	//----- nvinfo : EIATTR_PARAM_CBANK
	.align		4
        /*032c*/ 	.byte	0x04, 0x0a
        /*032e*/ 	.short	(.L_56 - .L_55)
	.align		4
.L_55:
        /*0330*/ 	.word	index@(.nv.constant0.gluon_tcgen05)
        /*0334*/ 	.short	0x0380
        /*0336*/ 	.short	0x0050


	//----- nvinfo : EIATTR_SW_WAR
	.align		4
.L_56:
        /*0338*/ 	.byte	0x04, 0x36
        /*033a*/ 	.short	(.L_58 - .L_57)
.L_57:
        /*033c*/ 	.word	0x00000008
.L_58:


//--------------------- .nv.compat                --------------------------
	.section	.nv.compat,"",@"SHT_CUDA_COMPAT_INFO"
	.align	4
        /*0000*/ 	.byte	0x02, 0x02, 0x02, 0x00, 0x02, 0x05, 0x05, 0x00, 0x02, 0x03, 0x03, 0x00, 0x02, 0x06, 0x01, 0x00


//--------------------- .nv.callgraph             --------------------------
	.section	.nv.callgraph,"",@"SHT_CUDA_CALLGRAPH"
	.align	4
	.sectionentsize	8
	.align		4
        /*0000*/ 	.word	0x00000000
	.align		4
        /*0004*/ 	.word	0xffffffff
	.align		4
        /*0008*/ 	.word	0x00000000
	.align		4
        /*000c*/ 	.word	0xfffffffe
	.align		4
        /*0010*/ 	.word	0x00000000
	.align		4
        /*0014*/ 	.word	0xfffffffd
	.align		4
        /*0018*/ 	.word	0x00000000
	.align		4
        /*001c*/ 	.word	0xfffffffc


//--------------------- .text.gluon_tcgen05       --------------------------
	.section	.text.gluon_tcgen05,"ax",@progbits
	.align	128
        .global         gluon_tcgen05
        .type           gluon_tcgen05,@function
        .size           gluon_tcgen05,(.L_x_85 - gluon_tcgen05)
        .other          gluon_tcgen05,@"STO_CUDA_ENTRY STV_DEFAULT"
gluon_tcgen05:
.text.gluon_tcgen05:
[----:B------:R-:W1:Y:S01]  /*0000*/  LDC R1, c[0x0][0x37c] ;  /* 0x0000df00ff017b82 */ /* 0x000e620000000800 */
[----:B------:R-:W2:Y:S02]  /*0010*/  S2R R0, SR_TID.X ;  /* 0x0000000000007919 */ /* 0x000ea40000002100 */
[----:B--2---:R-:W-:-:S13]  /*0020*/  ISETP.GE.U32.AND P2, PT, R0, 0x20, PT ;  /* 0x000000200000780c */ /* 0x004fda0003f46070 */
[----:B------:R-:W-:Y:S05]  /*0030*/  @P2 BRA `(.L_x_0) ;  /* 0x0000000000b82947 */ /* 0x000fea0003800000 */
[----:B------:R-:W2:Y:S01]  /*0040*/  S2UR UR6, SR_CgaCtaId ;  /* 0x00000000000679c3 */ /* 0x000ea20000008800 */
[----:B------:R-:W-:Y:S01]  /*0050*/  NOP ;  /* 0x0000000000007918 */ /* 0x000fe20000000000 */
[----:B------:R-:W-:Y:S02]  /*0060*/  UMOV UR4, 0x40 ;  /* 0x0000004000047882 */ /* 0x000fe40000000000 */
[----:B--2---:R-:W-:-:S09]  /*0070*/  ULEA UR4, UR6, UR4, 0x18 ;  /* 0x0000000406047291 */ /* 0x004fd2000f8ec0ff */
[----:B------:R-:W2:Y:S01]  /*0080*/  LDS.U8 R2, [UR4] ;  /* 0x00000004ff027984 */ /* 0x000ea20008000000 */
[----:B------:R-:W-:Y:S02]  /*0090*/  UMOV UR4, 0x400 ;  /* 0x0000040000047882 */ /* 0x000fe40000000000 */
[----:B------:R-:W-:Y:S01]  /*00a0*/  ULEA UR4, UR6, UR4, 0x18 ;  /* 0x0000000406047291 */ /* 0x000fe2000f8ec0ff */
[----:B--2---:R-:W-:-:S13]  /*00b0*/  ISETP.NE.AND P0, PT, R2, RZ, PT ;  /* 0x000000ff0200720c */ /* 0x004fda0003f05270 */
[----:B------:R-:W-:Y:S05]  /*00c0*/  @P0 BRA `(.L_x_1) ;  /* 0x00000000007c0947 */ /* 0x000fea0003800000 */
[----:B------:R-:W-:-:S13]  /*00d0*/  ELECT P0, URZ, PT ;  /* 0x0000000000ff782f */ /* 0x000fda0003800000 */
[----:B------:R-:W-:Y:S05]  /*00e0*/  @!P0 BRA `(.L_x_2) ;  /* 0x0000000000848947 */ /* 0x000fea0003800000 */
[----:B------:R-:W-:Y:S01]  /*00f0*/  UMOV UR5, 0x4 ;  /* 0x0000000400057882 */ /* 0x000fe20000000000 */
[----:B------:R-:W-:Y:S02]  /*0100*/  IMAD.MOV.U32 R5, RZ, RZ, 0x1 ;  /* 0x00000001ff057424 */ /* 0x000fe400078e00ff */
[----:B------:R-:W-:Y:S02]  /*0110*/  IMAD.MOV.U32 R3, RZ, RZ, 0xf ;  /* 0x0000000fff037424 */ /* 0x000fe400078e00ff */
[----:B------:R-:W-:Y:S04]  /*0120*/  DEPBAR.LE SB2, 0x36 ;  /* 0x0000ad800000791a */ /* 0x000fe80000000000 */
[----:B------:R-:W2:Y:S02]  /*0130*/  UTCATOMSWS.FIND_AND_SET.ALIGN UP0, UR5, UR5 ;  /* 0x00000005000575e3 */ /* 0x000ea40008000800 */
[----:B--2---:R-:W-:-:S04]  /*0140*/  PLOP3.LUT P0, PT, PT, PT, UP0, 0x80, 0x8 ;  /* 0x000000000008781c */ /* 0x004fc80003f0f008 */
[----:B------:R-:W-:-:S04]  /*0150*/  SEL R2, RZ, 0xffffffff, !P0 ;  /* 0xffffffffff027807 */ /* 0x000fc80004000000 */
[----:B------:R-:W-:Y:S01]  /*0160*/  ISETP.NE.AND P0, PT, R2, RZ, PT ;  /* 0x000000ff0200720c */ /* 0x000fe20003f05270 */
[----:B------:R-:W-:-:S12]  /*0170*/  IMAD.U32 R2, RZ, RZ, UR5 ;  /* 0x00000005ff027e24 */ /* 0x000fd8000f8e00ff */
[----:B------:R-:W-:Y:S05]  /*0180*/  @P0 BRA `(.L_x_3) ;  /* 0x0000000000240947 */ /* 0x000fea0003800000 */
.L_x_4:
[----:B------:R-:W-:Y:S05]  /*0190*/  NANOSLEEP 0x64 ;  /* 0x000000640000795d */ /* 0x000fea0003800000 */
[----:B------:R-:W-:-:S05]  /*01a0*/  UMOV UR5, 0x4 ;  /* 0x0000000400057882 */ /* 0x000fca0000000000 */
[----:B------:R-:W-:Y:S04]  /*01b0*/  DEPBAR.LE SB2, 0x36 ;  /* 0x0000ad800000791a */ /* 0x000fe80000000000 */
[----:B------:R-:W2:Y:S02]  /*01c0*/  UTCATOMSWS.FIND_AND_SET.ALIGN UP0, UR5, UR5 ;  /* 0x00000005000575e3 */ /* 0x000ea40008000800 */
[----:B--2---:R-:W-:-:S04]  /*01d0*/  PLOP3.LUT P0, PT, PT, PT, UP0, 0x80, 0x8 ;  /* 0x000000000008781c */ /* 0x004fc80003f0f008 */
[----:B------:R-:W-:-:S04]  /*01e0*/  SEL R2, RZ, 0xffffffff, !P0 ;  /* 0xffffffffff027807 */ /* 0x000fc80004000000 */
[----:B------:R-:W-:Y:S01]  /*01f0*/  ISETP.NE.AND P0, PT, R2, RZ, PT ;  /* 0x000000ff0200720c */ /* 0x000fe20003f05270 */
[----:B------:R-:W-:-:S12]  /*0200*/  IMAD.U32 R2, RZ, RZ, UR5 ;  /* 0x00000005ff027e24 */ /* 0x000fd8000f8e00ff */
[----:B------:R-:W-:Y:S05]  /*0210*/  @!P0 BRA `(.L_x_4) ;  /* 0xfffffffc00dc8947 */ /* 0x000fea000383ffff */
.L_x_3:
[C---:B------:R-:W-:Y:S01]  /*0220*/  VIADD R4, R2.reuse, 0x10 ;  /* 0x0000001002047836 */ /* 0x040fe20000000000 */
[----:B------:R-:W-:Y:S01]  /*0230*/  UMOV UR5, 0x50 ;  /* 0x0000005000057882 */ /* 0x000fe20000000000 */
[----:B------:R-:W-:Y:S01]  /*0240*/  SHF.L.U32 R3, R3, R2, RZ ;  /* 0x0000000203037219 */ /* 0x000fe200000006ff */
[----:B------:R-:W-:Y:S01]  /*0250*/  ULEA UR5, UR6, UR5, 0x18 ;  /* 0x0000000506057291 */ /* 0x000fe2000f8ec0ff */
[----:B------:R-:W-:Y:S01]  /*0260*/  IMAD.SHL.U32 R2, R2, 0x20, RZ ;  /* 0x0000002002027824 */ /* 0x000fe200078e00ff */
[----:B------:R-:W-:-:S04]  /*0270*/  SHF.L.U32 R4, R5, R4, RZ ;  /* 0x0000000405047219 */ /* 0x000fc800000006ff */
[----:B------:R-:W-:-:S05]  /*0280*/  LOP3.LUT R3, R4, R3, RZ, 0xfc, !PT ;  /* 0x0000000304037212 */ /* 0x000fca00078efcff */
[----:B------:R2:W-:Y:S04]  /*0290*/  ATOMS.OR RZ, [UR5], R3 ;  /* 0x00000003ffff798c */ /* 0x0005e8000b000005 */
[----:B------:R2:W-:Y:S01]  /*02a0*/  STS [UR4], R2 ;  /* 0x00000002ff007988 */ /* 0x0005e20008000804 */
[----:B------:R-:W-:Y:S05]  /*02b0*/  BRA `(.L_x_2) ;  /* 0x0000000000107947 */ /* 0x000fea0003800000 */
.L_x_1:
[----:B------:R-:W-:Y:S01]  /*02c0*/  IMAD.MOV.U32 R3, RZ, RZ, -0x1 ;  /* 0xffffffffff037424 */ /* 0x000fe200078e00ff */
[----:B------:R-:W-:-:S04]  /*02d0*/  MOV R2, 0x300 ;  /* 0x0000030000027802 */ /* 0x000fc80000000f00 */
[----:B------:R2:W-:Y:S03]  /*02e0*/  STS [UR4], R3 ;  /* 0x00000003ff007988 */ /* 0x0005e60008000804 */
[----:B-12---:R-:W-:Y:S05]  /*02f0*/  CALL.REL.NOINC `($__internal_1_$__cuda_sm10x_tcgen05_guardrail_trap_phase_invalid_during_alloc) ;  /* 0x0000002400a47944 */ /* 0x006fea0003c00000 */
.L_x_2:
[----:B------:R-:W-:Y:S05]  /*0300*/  WARPSYNC.ALL ;  /* 0x0000000000007948 */ /* 0x000fea0003800000 */
[----:B------:R-:W-:Y:S01]  /*0310*/  NOP ;  /* 0x0000000000007918 */ /* 0x000fe20000000000 */
.L_x_0:
[----:B------:R-:W3:Y:S08]  /*0320*/  S2UR UR4, SR_CgaCtaId ;  /* 0x00000000000479c3 */ /* 0x000ef00000008800 */
[----:B------:R-:W-:Y:S01]  /*0330*/  BAR.SYNC.DEFER_BLOCKING 0x0 ;  /* 0x0000000000007b1d */ /* 0x000fe20000010000 */
[----:B------:R-:W-:-:S05]  /*0340*/  LOP3.LUT R36, R0, 0xff, RZ, 0xc0, !PT ;  /* 0x000000ff00247812 */ /* 0x000fca00078ec0ff */
[----:B------:R-:W-:Y:S02]  /*0350*/  UMOV UR8, 0x400 ;  /* 0x0000040000087882 */ /* 0x000fe40000000000 */
[----:B------:R-:W4:Y:S08]  /*0360*/  LDC R8, c[0x0][0x3a0] ;  /* 0x0000e800ff087b82 */ /* 0x000f300000000800 */
[----:B------:R-:W5:Y:S01]  /*0370*/  S2UR UR9, SR_CTAID.Y ;  /* 0x00000000000979c3 */ /* 0x000f620000002600 */
[----:B---3--:R-:W-:-:S09]  /*0380*/  ULEA UR8, UR4, UR8, 0x18 ;  /* 0x0000000804087291 */ /* 0x008fd2000f8ec0ff */
[----:B------:R-:W3:Y:S01]  /*0390*/  LDS R4, [UR8] ;  /* 0x00000008ff047984 */ /* 0x000ee20008000800 */
[----:B------:R-:W-:Y:S06]  /*03a0*/  BAR.SYNC.DEFER_BLOCKING 0x0 ;  /* 0x0000000000007b1d */ /* 0x000fec0000010000 */
[----:B------:R-:W-:Y:S05]  /*03b0*/  @P2 BRA `(.L_x_5) ;  /* 0x0000000000182947 */ /* 0x000fea0003800000 */
[----:B------:R-:W-:Y:S01]  /*03c0*/  ELECT P0, URZ, PT ;  /* 0x0000000000ff782f */ /* 0x000fe20003800000 */
[----:B--2---:R-:W-:Y:S01]  /*03d0*/  IMAD.MOV.U32 R2, RZ, RZ, 0x1 ;  /* 0x00000001ff027424 */ /* 0x004fe200078e00ff */
[----:B------:R-:W-:Y:S01]  /*03e0*/  UMOV UR5, 0x40 ;  /* 0x0000004000057882 */ /* 0x000fe20000000000 */
[----:B------:R-:W-:Y:S01]  /*03f0*/  UVIRTCOUNT.DEALLOC.SMPOOL 0x80 ;  /* 0x000000800000784c */ /* 0x000fe20000000000 */
[----:B------:R-:W-:-:S09]  /*0400*/  ULEA UR5, UR4, UR5, 0x18 ;  /* 0x0000000504057291 */ /* 0x000fd2000f8ec0ff */
[----:B------:R2:W-:Y:S03]  /*0410*/  @P0 STS.U8 [UR5], R2 ;  /* 0x00000002ff000988 */ /* 0x0005e60008000005 */
.L_x_5:
[----:B------:R-:W2:Y:S01]  /*0420*/  S2UR UR4, SR_CTAID.Z ;  /* 0x00000000000479c3 */ /* 0x000ea20000002700 */
[----:B------:R-:W5:Y:S01]  /*0430*/  LDCU UR5, c[0x0][0x370] ;  /* 0x00006e00ff0577ac */ /* 0x000f620008000800 */
[----:B------:R-:W-:Y:S01]  /*0440*/  ISETP.GE.U32.AND P0, PT, R36, 0x20, PT ;  /* 0x000000202400780c */ /* 0x000fe20003f06070 */
[----:B----4-:R-:W-:Y:S01]  /*0450*/  VIADD R6, R8, 0xffffffff ;  /* 0xffffffff08067836 */ /* 0x010fe20000000000 */
[C---:B------:R-:W-:Y:S01]  /*0460*/  ISETP.NE.U32.AND P3, PT, R36.reuse, RZ, PT ;  /* 0x000000ff2400720c */ /* 0x040fe20003f65070 */
[----:B------:R-:W2:Y:S02]  /*0470*/  LDCU UR6, c[0x0][0x374] ;  /* 0x00006e80ff0677ac */ /* 0x000ea40008000800 */
[----:B--2---:R-:W-:Y:S01]  /*0480*/  LEA R3, R36, UR8, 0x2 ;  /* 0x0000000824037c11 */ /* 0x004fe2000f8e10ff */
[----:B------:R-:W-:Y:S01]  /*0490*/  BSSY.RECONVERGENT B0, `(.L_x_6) ;  /* 0x0000015000007945 */ /* 0x000fe20003800200 */
[----:B------:R-:W5:Y:S01]  /*04a0*/  S2UR UR7, SR_CTAID.X ;  /* 0x00000000000779c3 */ /* 0x000f620000002500 */
[----:B------:R-:W2:Y:S01]  /*04b0*/  LDCU.64 UR20, c[0x0][0x3c0] ;  /* 0x00007800ff1477ac */ /* 0x000ea20008000a00 */
[----:B---3--:R-:W-:-:S04]  /*04c0*/  R2UR UR23, R4 ;  /* 0x00000000041772ca */ /* 0x008fc800000e0000 */
[----:B------:R3:W-:Y:S02]  /*04d0*/  @!P0 STS [R3], RZ ;  /* 0x000000ff03008388 */ /* 0x0007e40000000800 */
[----:B------:R-:W4:Y:S01]  /*04e0*/  LDC R2, c[0x0][0x398] ;  /* 0x0000e600ff027b82 */ /* 0x000f220000000800 */
[----:B------:R-:W-:Y:S01]  /*04f0*/  NOP ;  /* 0x0000000000007918 */ /* 0x000fe20000000000 */
[----:B------:R3:W-:Y:S01]  /*0500*/  @!P3 STS [UR8+0x20], R6 ;  /* 0x00002006ff00b988 */ /* 0x0007e20008000808 */
[----:B-----5:R-:W-:-:S04]  /*0510*/  UIMAD UR4, UR4, UR6, UR9 ;  /* 0x00000006040472a4 */ /* 0x020fc8000f8e0209 */
[----:B------:R-:W-:-:S04]  /*0520*/  UIMAD UR4, UR4, UR5, UR7 ;  /* 0x00000005040472a4 */ /* 0x000fc8000f8e0207 */
[----:B------:R-:W-:-:S04]  /*0530*/  UIMAD UR4, UR4, 0x180, URZ ;  /* 0x00000180040478a4 */ /* 0x000fc8000f8e02ff */
[----:B--2---:R-:W-:Y:S01]  /*0540*/  UIADD3 UR24, UP0, UPT, UR4, UR20, URZ ;  /* 0x0000001404187290 */ /* 0x004fe2000ff1e0ff */
[----:B----4-:R-:W-:-:S03]  /*0550*/  VIADD R2, R2, 0xffffffff ;  /* 0xffffffff02027836 */ /* 0x010fc60000000000 */
[----:B------:R-:W-:Y:S01]  /*0560*/  ULEA.HI.X.SX32 UR25, UR4, UR21, 0x1, UP0 ;  /* 0x0000001504197291 */ /* 0x000fe200080f0eff */
[----:B---3--:R-:W-:Y:S11]  /*0570*/  @P3 BRA `(.L_x_7) ;  /* 0x0000000000183947 */ /* 0x008ff60003800000 */
[----:B------:R-:W2:Y:S01]  /*0580*/  LDS R4, [UR8+0x8] ;  /* 0x00000808ff047984 */ /* 0x000ea20008000800 */
[----:B------:R-:W3:Y:S01]  /*0590*/  LDC.64 R10, c[0x0][0x380] ;  /* 0x0000e000ff0a7b82 */ /* 0x000ee20000000a00 */
[----:B------:R-:W-:Y:S02]  /*05a0*/  IMAD.MOV.U32 R5, RZ, RZ, 0x70 ;  /* 0x00000070ff057424 */ /* 0x000fe400078e00ff */
[----:B---3--:R3:W-:Y:S03]  /*05b0*/  STS.64 [UR8], R10 ;  /* 0x0000000aff007988 */ /* 0x0087e60008000a08 */
[----:B--2---:R-:W-:-:S05]  /*05c0*/  LOP3.LUT R4, R4, 0x10, R5, 0xd8, !PT ;  /* 0x0000001004047812 */ /* 0x004fca00078ed805 */
[----:B------:R3:W-:Y:S02]  /*05d0*/  STS [UR8+0x8], R4 ;  /* 0x00000804ff007988 */ /* 0x0007e40008000808 */
.L_x_7:
[----:B------:R-:W-:Y:S05]  /*05e0*/  BSYNC.RECONVERGENT B0 ;  /* 0x0000000000007941 */ /* 0x000fea0003800200 */
.L_x_6:
[----:B------:R-:W-:Y:S04]  /*05f0*/  BSSY.RECONVERGENT B0, `(.L_x_8) ;  /* 0x000000a000007945 */ /* 0x000fe80003800200 */
[----:B------:R-:W-:Y:S05]  /*0600*/  @P3 BRA `(.L_x_9) ;  /* 0x0000000000203947 */ /* 0x000fea0003800000 */
[----:B---3--:R-:W2:Y:S01]  /*0610*/  LDS R4, [UR8+0x34] ;  /* 0x00003408ff047984 */ /* 0x008ea20008000800 */
[----:B------:R-:W-:Y:S02]  /*0620*/  IMAD.MOV.U32 R5, RZ, RZ, 0x1f000000 ;  /* 0x1f000000ff057424 */ /* 0x000fe400078e00ff */
[----:B------:R-:W-:Y:S01]  /*0630*/  @!P3 IMAD.MOV.U32 R7, RZ, RZ, 0x3f ;  /* 0x0000003fff07b424 */ /* 0x000fe200078e00ff */
[----:B------:R-:W3:Y:S02]  /*0640*/  @!P3 LDS R10, [UR8+0x38] ;  /* 0x00003808ff0ab984 */ /* 0x000ee40008000800 */
[----:B--2---:R-:W-:Y:S02]  /*0650*/  LOP3.LUT R4, R4, 0xff000000, R5, 0xb8, !PT ;  /* 0xff00000004047812 */ /* 0x004fe400078eb805 */
[----:B---3--:R-:W-:-:S03]  /*0660*/  @!P3 LOP3.LUT R5, R10, 0xff, R7, 0xb8, !PT ;  /* 0x000000ff0a05b812 */ /* 0x008fc600078eb807 */
[----:B------:R2:W-:Y:S04]  /*0670*/  STS [UR8+0x34], R4 ;  /* 0x00003404ff007988 */ /* 0x0005e80008000808 */
[----:B------:R2:W-:Y:S02]  /*0680*/  @!P3 STS [UR8+0x38], R5 ;  /* 0x00003805ff00b988 */ /* 0x0005e40008000808 */
.L_x_9:
[----:B------:R-:W-:Y:S05]  /*0690*/  BSYNC.RECONVERGENT B0 ;  /* 0x0000000000007941 */ /* 0x000fea0003800200 */
.L_x_8:
[----:B------:R-:W-:Y:S04]  /*06a0*/  BSSY.RECONVERGENT B0, `(.L_x_10) ;  /* 0x000000a000007945 */ /* 0x000fe80003800200 */
[----:B------:R-:W-:Y:S05]  /*06b0*/  @P3 BRA `(.L_x_11) ;  /* 0x0000000000203947 */ /* 0x000fea0003800000 */
[----:B--23--:R-:W2:Y:S01]  /*06c0*/  LDS R4, [UR8+0x1c] ;  /* 0x00001c08ff047984 */ /* 0x00cea20008000800 */
[----:B------:R-:W3:Y:S03]  /*06d0*/  LDC.64 R10, c[0x0][0x3a8] ;  /* 0x0000ea00ff0a7b82 */ /* 0x000ee60000000a00 */
[----:B------:R4:W-:Y:S01]  /*06e0*/  STS [UR8+0x24], R2 ;  /* 0x00002402ff007988 */ /* 0x0009e20008000808 */
[--C-:B---3--:R-:W-:Y:S02]  /*06f0*/  SHF.R.U32.HI R7, RZ, 0x4, R11.reuse ;  /* 0x00000004ff077819 */ /* 0x108fe4000001160b */
[----:B------:R-:W-:-:S05]  /*0700*/  SHF.R.U64 R5, R10, 0x4, R11 ;  /* 0x000000040a057819 */ /* 0x000fca000000120b */
[----:B------:R4:W-:Y:S01]  /*0710*/  STS [UR8+0xc], R5 ;  /* 0x00000c05ff007988 */ /* 0x0009e20008000808 */
[----:B--2---:R-:W-:-:S05]  /*0720*/  LOP3.LUT R4, R4, 0xf, R7, 0xb8, !PT ;  /* 0x0000000f04047812 */ /* 0x004fca00078eb807 */
[----:B------:R4:W-:Y:S02]  /*0730*/  STS [UR8+0x1c], R4 ;  /* 0x00001c04ff007988 */ /* 0x0009e40008000808 */
.L_x_11:
[----:B------:R-:W-:Y:S05]  /*0740*/  BSYNC.RECONVERGENT B0 ;  /* 0x0000000000007941 */ /* 0x000fea0003800200 */
.L_x_10:
[----:B------:R-:W-:Y:S04]  /*0750*/  BSSY.RECONVERGENT B1, `(.L_x_12) ;  /* 0x000001d000017945 */ /* 0x000fe80003800200 */
[----:B------:R-:W-:Y:S04]  /*0760*/  BSSY.RELIABLE B0, `(.L_x_13) ;  /* 0x0000018000007945 */ /* 0x000fe80003800100 */
[----:B------:R-:W-:Y:S05]  /*0770*/  @P3 BRA `(.L_x_14) ;  /* 0x00000000001c3947 */ /* 0x000fea0003800000 */
[----:B--234-:R-:W2:Y:S02]  /*0780*/  LDS R4, [UR8+0x34] ;  /* 0x00003408ff047984 */ /* 0x01cea40008000800 */
[----:B--2---:R-:W-:-:S05]  /*0790*/  LOP3.LUT R4, R4, 0x7, RZ, 0xb8, !PT ;  /* 0x0000000704047812 */ /* 0x004fca00078eb8ff */
[----:B------:R2:W-:Y:S01]  /*07a0*/  STS [UR8+0x34], R4 ;  /* 0x00003404ff007988 */ /* 0x0005e20008000808 */
[----:B------:R-:W-:Y:S05]  /*07b0*/  @P3 BRA `(.L_x_15) ;  /* 0x00000000001c3947 */ /* 0x000fea0003800000 */
[----:B--2---:R-:W2:Y:S02]  /*07c0*/  LDS R4, [UR8+0x34] ;  /* 0x00003408ff047984 */ /* 0x004ea40008000800 */
[----:B--2---:R-:W-:-:S05]  /*07d0*/  LOP3.LUT R4, R4, 0x38, RZ, 0xb8, !PT ;  /* 0x0000003804047812 */ /* 0x004fca00078eb8ff */
[----:B------:R5:W-:Y:S02]  /*07e0*/  STS [UR8+0x34], R4 ;  /* 0x00003404ff007988 */ /* 0x000be40008000808 */
.L_x_14:
[----:B------:R-:W-:Y:S05]  /*07f0*/  @P3 BRA `(.L_x_16) ;  /* 0x00000000001c3947 */ /* 0x000fea0003800000 */
[----:B--2345:R-:W2:Y:S02]  /*0800*/  LDS R4, [UR8+0x8] ;  /* 0x00000808ff047984 */ /* 0x03cea40008000800 */
[----:B--2---:R-:W-:-:S05]  /*0810*/  LOP3.LUT R4, R4, 0x780, RZ, 0xb8, !PT ;  /* 0x0000078004047812 */ /* 0x004fca00078eb8ff */
[----:B------:R3:W-:Y:S02]  /*0820*/  STS [UR8+0x8], R4 ;  /* 0x00000804ff007988 */ /* 0x0007e40008000808 */
.L_x_15:
[----:B------:R-:W-:Y:S05]  /*0830*/  @P3 BRA `(.L_x_17) ;  /* 0x0000000000283947 */ /* 0x000fea0003800000 */
[----:B--23--:R-:W2:Y:S02]  /*0840*/  LDS R4, [UR8+0x8] ;  /* 0x00000808ff047984 */ /* 0x00cea40008000800 */
[----:B--2---:R-:W-:-:S05]  /*0850*/  LOP3.LUT R4, R4, 0x1800, RZ, 0xb8, !PT ;  /* 0x0000180004047812 */ /* 0x004fca00078eb8ff */
[----:B------:R2:W-:Y:S02]  /*0860*/  STS [UR8+0x8], R4 ;  /* 0x00000804ff007988 */ /* 0x0005e40008000808 */
.L_x_16:
[----:B------:R-:W-:Y:S05]  /*0870*/  @P3 BREAK.RELIABLE B0 ;  /* 0x0000000000003942 */ /* 0x000fea0003800100 */
[----:B------:R-:W-:Y:S05]  /*0880*/  @P3 BRA `(.L_x_18) ;  /* 0x0000000000243947 */ /* 0x000fea0003800000 */
[----:B--2-4-:R-:W2:Y:S01]  /*0890*/  LDS R5, [UR8+0x8] ;  /* 0x00000808ff057984 */ /* 0x014ea20008000800 */
[----:B---3-5:R-:W-:-:S05]  /*08a0*/  IMAD.MOV.U32 R4, RZ, RZ, 0x6000 ;  /* 0x00006000ff047424 */ /* 0x028fca00078e00ff */
[----:B--2---:R-:W-:-:S04]  /*08b0*/  LOP3.LUT R4, R5, 0x2000, R4, 0xd8, !PT ;  /* 0x0000200005047812 */ /* 0x004fc800078ed804 */
[----:B------:R-:W-:-:S05]  /*08c0*/  LOP3.LUT R4, R4, 0x400000, RZ, 0xb8, !PT ;  /* 0x0040000004047812 */ /* 0x000fca00078eb8ff */
[----:B------:R4:W-:Y:S02]  /*08d0*/  STS [UR8+0x8], R4 ;  /* 0x00000804ff007988 */ /* 0x0009e40008000808 */
.L_x_17:
[----:B------:R-:W-:Y:S05]  /*08e0*/  BSYNC.RELIABLE B0 ;  /* 0x0000000000007941 */ /* 0x000fea0003800100 */
.L_x_13:
[----:B--234-:R-:W2:Y:S02]  /*08f0*/  @!P3 LDS R4, [UR8+0x8] ;  /* 0x00000808ff04b984 */ /* 0x01cea40008000800 */
[----:B--2---:R-:W-:-:S05]  /*0900*/  @!P3 LOP3.LUT R4, R4, 0x8000, RZ, 0xb8, !PT ;  /* 0x000080000404b812 */ /* 0x004fca00078eb8ff */
[----:B------:R2:W-:Y:S02]  /*0910*/  @!P3 STS [UR8+0x8], R4 ;  /* 0x00000804ff00b988 */ /* 0x0005e40008000808 */
.L_x_18:
[----:B------:R-:W-:Y:S05]  /*0920*/  BSYNC.RECONVERGENT B1 ;  /* 0x0000000000017941 */ /* 0x000fea0003800200 */
.L_x_12:
[----:B------:R-:W-:Y:S05]  /*0930*/  WARPSYNC.ALL ;  /* 0x0000000000007948 */ /* 0x000fea0003800000 */
[----:B------:R-:W-:Y:S01]  /*0940*/  NOP ;  /* 0x0000000000007918 */ /* 0x000fe20000000000 */
[----:B------:R-:W2:Y:S02]  /*0950*/  LDC R7, c[0x0][0x39c] ;  /* 0x0000e700ff077b82 */ /* 0x000ea40000000800 */
[----:B--2---:R-:W-:Y:S01]  /*0960*/  VIADD R7, R7, 0xffffffff ;  /* 0xffffffff07077836 */ /* 0x004fe20000000000 */
[----:B------:R-:W-:Y:S06]  /*0970*/  @P0 BRA `(.L_x_19) ;  /* 0x0000000000300947 */ /* 0x000fec0003800000 */
[----:B---345:R-:W2:Y:S01]  /*0980*/  S2R R4, SR_LANEID ;  /* 0x0000000000047919 */ /* 0x038ea20000000000 */
[----:B------:R-:W-:Y:S05]  /*0990*/  WARPSYNC.ALL ;  /* 0x0000000000007948 */ /* 0x000fea0003800000 */
[----:B------:R-:W-:Y:S01]  /*09a0*/  NOP ;  /* 0x0000000000007918 */ /* 0x000fe20000000000 */
[----:B--2---:R-:W-:-:S05]  /*09b0*/  IMAD.SHL.U32 R9, R4, 0x4, RZ ;  /* 0x0000000404097824 */ /* 0x004fca00078e00ff */
[----:B------:R-:W2:Y:S01]  /*09c0*/  LDS R11, [R9+UR8] ;  /* 0x00000008090b7984 */ /* 0x000ea20008000800 */
[----:B------:R-:W-:-:S05]  /*09d0*/  IADD3 R4, P1, PT, R9, UR24, RZ ;  /* 0x0000001809047c10 */ /* 0x000fca000ff3e0ff */
[----:B------:R-:W-:-:S05]  /*09e0*/  IMAD.X R5, RZ, RZ, UR25, P1 ;  /* 0x00000019ff057e24 */ /* 0x000fca00088e06ff */
[----:B--2---:R2:W3:Y:S01]  /*09f0*/  ATOMG.E.EXCH.STRONG.GPU PT, RZ, [R4], R11 ;  /* 0x0000000b04ff73a8 */ /* 0x0044e200041ee100 */
[----:B------:R-:W-:-:S04]  /*0a00*/  DEPBAR {5,4,3,2,1,0} ;  /* 0x0000003f0000791a */ /* 0x000fc80000000000 */
[----:B------:R-:W4:Y:S02]  /*0a10*/  CCTL.E.C.LDCU.IV.DEEP [UR24] ;  /* 0x0000000018007540 */ /* 0x000f240009c08000 */
[----:B----4-:R2:W-:Y:S01]  /*0a20*/  UTMACCTL.IV [UR24] ;  /* 0x00000000180079b9 */ /* 0x0105e20008000000 */
[----:B------:R-:W-:Y:S01]  /*0a30*/  NOP ;  /* 0x0000000000007918 */ /* 0x000fe20000000000 */
.L_x_19:
[----:B------:R-:W-:Y:S05]  /*0a40*/  @P0 BRA `(.L_x_20) ;  /* 0x00000000000c0947 */ /* 0x000fea0003800000 */
[----:B------:R0:W-:Y:S01]  /*0a50*/  UTMACMDFLUSH ;  /* 0x00000000000079b7 */ /* 0x0001e20000000000 */
[----:B------:R-:W-:Y:S05]  /*0a60*/  @P0 BRA `(.L_x_20) ;  /* 0x0000000000040947 */ /* 0x000fea0003800000 */
[----:B------:R-:W-:-:S04]  /*0a70*/  DEPBAR.LE SB0, 0x0 ;  /* 0x000080000000791a */ /* 0x000fc80000000000 */
.L_x_20:
[----:B------:R-:W-:Y:S05]  /*0a80*/  WARPSYNC.ALL ;  /* 0x0000000000007948 */ /* 0x000fea0003800000 */
[----:B------:R-:W-:Y:S01]  /*0a90*/  NOP ;  /* 0x0000000000007918 */ /* 0x000fe20000000000 */
[----:B---3--:R-:W-:Y:S06]  /*0aa0*/  BAR.SYNC.DEFER_BLOCKING 0x0 ;  /* 0x0000000000007b1d */ /* 0x008fec0000010000 */
[----:B------:R-:W-:Y:S02]  /*0ab0*/  BSSY.RECONVERGENT B1, `(.L_x_21) ;  /* 0x000000b000017945 */ /* 0x000fe40003800200 */
[----:B------:R-:W-:Y:S06]  /*0ac0*/  BAR.SYNC.DEFER_BLOCKING 0x0 ;  /* 0x0000000000007b1d */ /* 0x000fec0000010000 */
[----:B------:R3:W-:Y:S01]  /*0ad0*/  @!P0 STS [R3], RZ ;  /* 0x000000ff03008388 */ /* 0x0007e20000000800 */
[----:B------:R-:W-:Y:S01]  /*0ae0*/  NOP ;  /* 0x0000000000007918 */ /* 0x000fe20000000000 */
[----:B------:R-:W-:Y:S05]  /*0af0*/  @P3 BRA `(.L_x_22) ;  /* 0x0000000000183947 */ /* 0x000fea0003800000 */
[----:B--2-45:R-:W2:Y:S01]  /*0b00*/  LDS R4, [UR8+0x8] ;  /* 0x00000808ff047984 */ /* 0x034ea20008000800 */
[----:B------:R-:W4:Y:S01]  /*0b10*/  LDC.64 R10, c[0x0][0x388] ;  /* 0x0000e200ff0a7b82 */ /* 0x000f220000000a00 */
[----:B------:R-:W-:Y:S02]  /*0b20*/  IMAD.MOV.U32 R5, RZ, RZ, 0x70 ;  /* 0x00000070ff057424 */ /* 0x000fe400078e00ff */
[----:B----4-:R4:W-:Y:S03]  /*0b30*/  STS.64 [UR8], R10 ;  /* 0x0000000aff007988 */ /* 0x0109e60008000a08 */
[----:B--2---:R-:W-:-:S05]  /*0b40*/  LOP3.LUT R4, R4, 0x10, R5, 0xd8, !PT ;  /* 0x0000001004047812 */ /* 0x004fca00078ed805 */
[----:B------:R4:W-:Y:S02]  /*0b50*/  STS [UR8+0x8], R4 ;  /* 0x00000804ff007988 */ /* 0x0009e40008000808 */
.L_x_22:
[----:B--2---:R-:W-:Y:S05]  /*0b60*/  BSYNC.RECONVERGENT B1 ;  /* 0x0000000000017941 */ /* 0x004fea0003800200 */
.L_x_21:
[----:B------:R-:W-:Y:S04]  /*0b70*/  BSSY.RECONVERGENT B1, `(.L_x_23) ;  /* 0x000000a000017945 */ /* 0x000fe80003800200 */
[----:B------:R-:W-:Y:S05]  /*0b80*/  @P3 BRA `(.L_x_24) ;  /* 0x0000000000203947 */ /* 0x000fea0003800000 */
[----:B----45:R-:W2:Y:S01]  /*0b90*/  LDS R4, [UR8+0x34] ;  /* 0x00003408ff047984 */ /* 0x030ea20008000800 */
[----:B------:R-:W-:Y:S02]  /*0ba0*/  IMAD.MOV.U32 R5, RZ, RZ, 0x7f000000 ;  /* 0x7f000000ff057424 */ /* 0x000fe400078e00ff */
[----:B------:R-:W-:Y:S01]  /*0bb0*/  @!P3 IMAD.MOV.U32 R9, RZ, RZ, 0x1f ;  /* 0x0000001fff09b424 */ /* 0x000fe200078e00ff */
[----:B------:R-:W4:Y:S02]  /*0bc0*/  @!P3 LDS R10, [UR8+0x38] ;  /* 0x00003808ff0ab984 */ /* 0x000f240008000800 */
[----:B--2---:R-:W-:Y:S02]  /*0bd0*/  LOP3.LUT R4, R4, 0xff000000, R5, 0xb8, !PT ;  /* 0xff00000004047812 */ /* 0x004fe400078eb805 */
[----:B----4-:R-:W-:-:S03]  /*0be0*/  @!P3 LOP3.LUT R5, R10, 0xff, R9, 0xb8, !PT ;  /* 0x000000ff0a05b812 */ /* 0x010fc600078eb809 */
[----:B------:R2:W-:Y:S04]  /*0bf0*/  STS [UR8+0x34], R4 ;  /* 0x00003404ff007988 */ /* 0x0005e80008000808 */
[----:B------:R2:W-:Y:S02]  /*0c00*/  @!P3 STS [UR8+0x38], R5 ;  /* 0x00003805ff00b988 */ /* 0x0005e40008000808 */
.L_x_24:
[----:B------:R-:W-:Y:S05]  /*0c10*/  BSYNC.RECONVERGENT B1 ;  /* 0x0000000000017941 */ /* 0x000fea0003800200 */
.L_x_23:
[----:B------:R-:W-:Y:S04]  /*0c20*/  BSSY.RECONVERGENT B1, `(.L_x_25) ;  /* 0x0000004000017945 */ /* 0x000fe80003800200 */
[----:B------:R-:W-:Y:S05]  /*0c30*/  @P3 BRA `(.L_x_26) ;  /* 0x0000000000083947 */ /* 0x000fea0003800000 */
[----:B------:R2:W-:Y:S04]  /*0c40*/  STS [UR8+0x24], R6 ;  /* 0x00002406ff007988 */ /* 0x0005e80008000808 */
[----:B------:R2:W-:Y:S02]  /*0c50*/  STS [UR8+0x20], R7 ;  /* 0x00002007ff007988 */ /* 0x0005e40008000808 */
.L_x_26:
[----:B------:R-:W-:Y:S05]  /*0c60*/  BSYNC.RECONVERGENT B1 ;  /* 0x0000000000017941 */ /* 0x000fea0003800200 */
.L_x_25:
[----:B------:R-:W-:Y:S04]  /*0c70*/  BSSY.RECONVERGENT B2, `(.L_x_27) ;  /* 0x0000025000027945 */ /* 0x000fe80003800200 */
[----:B------:R-:W-:Y:S04]  /*0c80*/  BSSY.RELIABLE B1, `(.L_x_28) ;  /* 0x0000020000017945 */ /* 0x000fe80003800100 */
[----:B------:R-:W-:Y:S05]  /*0c90*/  @P3 BRA `(.L_x_29) ;  /* 0x00000000002c3947 */ /* 0x000fea0003800000 */
[----:B--2-45:R-:W2:Y:S01]  /*0ca0*/  LDS R4, [UR8+0x1c] ;  /* 0x00001c08ff047984 */ /* 0x034ea20008000800 */
[----:B------:R-:W4:Y:S02]  /*0cb0*/  LDC.64 R10, c[0x0][0x3b0] ;  /* 0x0000ec00ff0a7b82 */ /* 0x000f240000000a00 */
[--C-:B----4-:R-:W-:Y:S02]  /*0cc0*/  SHF.R.U32.HI R9, RZ, 0x4, R11.reuse ;  /* 0x00000004ff097819 */ /* 0x110fe4000001160b */
[----:B------:R-:W-:-:S05]  /*0cd0*/  SHF.R.U64 R5, R10, 0x4, R11 ;  /* 0x000000040a057819 */ /* 0x000fca000000120b */
[----:B------:R4:W-:Y:S01]  /*0ce0*/  STS [UR8+0xc], R5 ;  /* 0x00000c05ff007988 */ /* 0x0009e20008000808 */
[----:B--2---:R-:W-:-:S05]  /*0cf0*/  LOP3.LUT R4, R4, 0xf, R9, 0xb8, !PT ;  /* 0x0000000f04047812 */ /* 0x004fca00078eb809 */
[----:B------:R4:W-:Y:S01]  /*0d00*/  STS [UR8+0x1c], R4 ;  /* 0x00001c04ff007988 */ /* 0x0009e20008000808 */
[----:B------:R-:W-:Y:S05]  /*0d10*/  @P3 BRA `(.L_x_30) ;  /* 0x00000000001c3947 */ /* 0x000fea0003800000 */
[----:B----4-:R-:W2:Y:S02]  /*0d20*/  LDS R4, [UR8+0x34] ;  /* 0x00003408ff047984 */ /* 0x010ea40008000800 */
[----:B--2---:R-:W-:-:S05]  /*0d30*/  LOP3.LUT R4, R4, 0x7, RZ, 0xb8, !PT ;  /* 0x0000000704047812 */ /* 0x004fca00078eb8ff */
[----:B------:R2:W-:Y:S02]  /*0d40*/  STS [UR8+0x34], R4 ;  /* 0x00003404ff007988 */ /* 0x0005e40008000808 */
.L_x_29:
[----:B------:R-:W-:Y:S05]  /*0d50*/  @P3 BRA `(.L_x_31) ;  /* 0x00000000001c3947 */ /* 0x000fea0003800000 */
[----:B--2-45:R-:W2:Y:S02]  /*0d60*/  LDS R4, [UR8+0x34] ;  /* 0x00003408ff047984 */ /* 0x034ea40008000800 */
[----:B--2---:R-:W-:-:S05]  /*0d70*/  LOP3.LUT R4, R4, 0x38, RZ, 0xb8, !PT ;  /* 0x0000003804047812 */ /* 0x004fca00078eb8ff */
[----:B------:R2:W-:Y:S02]  /*0d80*/  STS [UR8+0x34], R4 ;  /* 0x00003404ff007988 */ /* 0x0005e40008000808 */
.L_x_30:
[----:B------:R-:W-:Y:S05]  /*0d90*/  @P3 BRA `(.L_x_32) ;  /* 0x00000000001c3947 */ /* 0x000fea0003800000 */
[----:B--2-4-:R-:W2:Y:S02]  /*0da0*/  LDS R4, [UR8+0x8] ;  /* 0x00000808ff047984 */ /* 0x014ea40008000800 */
[----:B--2---:R-:W-:-:S05]  /*0db0*/  LOP3.LUT R4, R4, 0x780, RZ, 0xb8, !PT ;  /* 0x0000078004047812 */ /* 0x004fca00078eb8ff */
[----:B------:R2:W-:Y:S02]  /*0dc0*/  STS [UR8+0x8], R4 ;  /* 0x00000804ff007988 */ /* 0x0005e40008000808 */
.L_x_31:
[----:B------:R-:W-:Y:S05]  /*0dd0*/  @P3 BRA `(.L_x_33) ;  /* 0x0000000000283947 */ /* 0x000fea0003800000 */
[----:B--2-45:R-:W2:Y:S02]  /*0de0*/  LDS R4, [UR8+0x8] ;  /* 0x00000808ff047984 */ /* 0x034ea40008000800 */
[----:B--2---:R-:W-:-:S05]  /*0df0*/  LOP3.LUT R4, R4, 0x1800, RZ, 0xb8, !PT ;  /* 0x0000180004047812 */ /* 0x004fca00078eb8ff */
[----:B------:R5:W-:Y:S02]  /*0e00*/  STS [UR8+0x8], R4 ;  /* 0x00000804ff007988 */ /* 0x000be40008000808 */
.L_x_32:
[----:B------:R-:W-:Y:S05]  /*0e10*/  @P3 BREAK.RELIABLE B1 ;  /* 0x0000000000013942 */ /* 0x000fea0003800100 */
[----:B------:R-:W-:Y:S05]  /*0e20*/  @P3 BRA `(.L_x_34) ;  /* 0x0000000000243947 */ /* 0x000fea0003800000 */
[----:B--2-45:R-:W2:Y:S01]  /*0e30*/  LDS R4, [UR8+0x8] ;  /* 0x00000808ff047984 */ /* 0x034ea20008000800 */
[----:B------:R-:W-:-:S05]  /*0e40*/  IMAD.MOV.U32 R5, RZ, RZ, 0x6000 ;  /* 0x00006000ff057424 */ /* 0x000fca00078e00ff */
[----:B--2---:R-:W-:-:S04]  /*0e50*/  LOP3.LUT R4, R4, 0x6000, R5, 0xd8, !PT ;  /* 0x0000600004047812 */ /* 0x004fc800078ed805 */
[----:B------:R-:W-:-:S05]  /*0e60*/  LOP3.LUT R4, R4, 0x400000, RZ, 0xb8, !PT ;  /* 0x0040000004047812 */ /* 0x000fca00078eb8ff */
[----:B------:R2:W-:Y:S02]  /*0e70*/  STS [UR8+0x8], R4 ;  /* 0x00000804ff007988 */ /* 0x0005e40008000808 */
.L_x_33:
[----:B------:R-:W-:Y:S05]  /*0e80*/  BSYNC.RELIABLE B1 ;  /* 0x0000000000017941 */ /* 0x000fea0003800100 */
.L_x_28:
[----:B--2-45:R-:W2:Y:S02]  /*0e90*/  @!P3 LDS R4, [UR8+0x8] ;  /* 0x00000808ff04b984 */ /* 0x034ea40008000800 */
[----:B--2---:R-:W-:-:S05]  /*0ea0*/  @!P3 LOP3.LUT R4, R4, 0x8000, RZ, 0xb8, !PT ;  /* 0x000080000404b812 */ /* 0x004fca00078eb8ff */
[----:B------:R2:W-:Y:S02]  /*0eb0*/  @!P3 STS [UR8+0x8], R4 ;  /* 0x00000804ff00b988 */ /* 0x0005e40008000808 */
.L_x_34:
[----:B------:R-:W-:Y:S05]  /*0ec0*/  BSYNC.RECONVERGENT B2 ;  /* 0x0000000000027941 */ /* 0x000fea0003800200 */
.L_x_27:
[----:B------:R-:W-:Y:S05]  /*0ed0*/  WARPSYNC.ALL ;  /* 0x0000000000007948 */ /* 0x000fea0003800000 */
[----:B------:R-:W-:Y:S01]  /*0ee0*/  NOP ;  /* 0x0000000000007918 */ /* 0x000fe20000000000 */
[----:B------:R-:W-:-:S04]  /*0ef0*/  UIADD3 UR5, UPT, UPT, UR4, 0x80, URZ ;  /* 0x0000008004057890 */ /* 0x000fc8000fffe0ff */
[----:B------:R-:W-:-:S04]  /*0f00*/  UIADD3 UR26, UP0, UPT, UR5, UR20, URZ ;  /* 0x00000014051a7290 */ /* 0x000fc8000ff1e0ff */
[----:B------:R-:W-:Y:S01]  /*0f10*/  ULEA.HI.X.SX32 UR27, UR5, UR21, 0x1, UP0 ;  /* 0x00000015051b7291 */ /* 0x000fe200080f0eff */
[----:B------:R-:W-:Y:S11]  /*0f20*/  @P0 BRA `(.L_x_35) ;  /* 0x0000000000300947 */ /* 0x000ff60003800000 */
[----:B--2-45:R-:W2:Y:S01]  /*0f30*/  S2R R4, SR_LANEID ;  /* 0x0000000000047919 */ /* 0x034ea20000000000 */
[----:B------:R-:W-:Y:S05]  /*0f40*/  WARPSYNC.ALL ;  /* 0x0000000000007948 */ /* 0x000fea0003800000 */
[----:B------:R-:W-:Y:S01]  /*0f50*/  NOP ;  /* 0x0000000000007918 */ /* 0x000fe20000000000 */
[----:B--2---:R-:W-:-:S05]  /*0f60*/  IMAD.SHL.U32 R6, R4, 0x4, RZ ;  /* 0x0000000404067824 */ /* 0x004fca00078e00ff */
[----:B------:R-:W2:Y:S01]  /*0f70*/  LDS R9, [R6+UR8] ;  /* 0x0000000806097984 */ /* 0x000ea20008000800 */
[----:B------:R-:W-:-:S05]  /*0f80*/  IADD3 R4, P1, PT, R6, UR26, RZ ;  /* 0x0000001a06047c10 */ /* 0x000fca000ff3e0ff */
[----:B------:R-:W-:-:S05]  /*0f90*/  IMAD.X R5, RZ, RZ, UR27, P1 ;  /* 0x0000001bff057e24 */ /* 0x000fca00088e06ff */
[----:B--2---:R2:W4:Y:S01]  /*0fa0*/  ATOMG.E.EXCH.STRONG.GPU PT, RZ, [R4], R9 ;  /* 0x0000000904ff73a8 */ /* 0x00452200041ee100 */
[----:B------:R-:W-:-:S04]  /*0fb0*/  DEPBAR {5,4,3,2,1,0} ;  /* 0x0000003f0000791a */ /* 0x000fc80000000000 */
[----:B------:R-:W5:Y:S02]  /*0fc0*/  CCTL.E.C.LDCU.IV.DEEP [UR26] ;  /* 0x000000001a007540 */ /* 0x000f640009c08000 */
[----:B-----5:R2:W-:Y:S01]  /*0fd0*/  UTMACCTL.IV [UR26] ;  /* 0x000000001a0079b9 */ /* 0x0205e20008000000 */
[----:B------:R-:W-:Y:S01]  /*0fe0*/  NOP ;  /* 0x0000000000007918 */ /* 0x000fe20000000000 */
.L_x_35:
[----:B------:R-:W-:Y:S05]  /*0ff0*/  @P0 BRA `(.L_x_36) ;  /* 0x00000000000c0947 */ /* 0x000fea0003800000 */
[----:B------:R0:W-:Y:S01]  /*1000*/  UTMACMDFLUSH ;  /* 0x00000000000079b7 */ /* 0x0001e20000000000 */
[----:B------:R-:W-:Y:S05]  /*1010*/  @P0 BRA `(.L_x_36) ;  /* 0x0000000000040947 */ /* 0x000fea0003800000 */
[----:B------:R-:W-:-:S04]  /*1020*/  DEPBAR.LE SB0, 0x0 ;  /* 0x000080000000791a */ /* 0x000fc80000000000 */
.L_x_36:
[----:B------:R-:W-:Y:S05]  /*1030*/  WARPSYNC.ALL ;  /* 0x0000000000007948 */ /* 0x000fea0003800000 */
[----:B------:R-:W-:Y:S01]  /*1040*/  NOP ;  /* 0x0000000000007918 */ /* 0x000fe20000000000 */
[----:B----4-:R-:W-:Y:S06]  /*1050*/  BAR.SYNC.DEFER_BLOCKING 0x0 ;  /* 0x0000000000007b1d */ /* 0x010fec0000010000 */
[----:B------:R-:W-:Y:S02]  /*1060*/  BSSY.RECONVERGENT B2, `(.L_x_37) ;  /* 0x000000b000027945 */ /* 0x000fe40003800200 */
[----:B------:R-:W-:Y:S06]  /*1070*/  BAR.SYNC.DEFER_BLOCKING 0x0 ;  /* 0x0000000000007b1d */ /* 0x000fec0000010000 */
[----:B------:R4:W-:Y:S01]  /*1080*/  @!P0 STS [R3], RZ ;  /* 0x000000ff03008388 */ /* 0x0009e20000000800 */
[----:B------:R-:W-:Y:S01]  /*1090*/  NOP ;  /* 0x0000000000007918 */ /* 0x000fe20000000000 */
[----:B------:R-:W-:Y:S05]  /*10a0*/  @P3 BRA `(.L_x_38) ;  /* 0x0000000000183947 */ /* 0x000fea0003800000 */
[----:B---34-:R-:W3:Y:S01]  /*10b0*/  LDS R3, [UR8+0x8] ;  /* 0x00000808ff037984 */ /* 0x018ee20008000800 */
[----:B------:R-:W4:Y:S01]  /*10c0*/  LDC.64 R10, c[0x0][0x390] ;  /* 0x0000e400ff0a7b82 */ /* 0x000f220000000a00 */
[----:B--2--5:R-:W-:Y:S02]  /*10d0*/  IMAD.MOV.U32 R4, RZ, RZ, 0x70 ;  /* 0x00000070ff047424 */ /* 0x024fe400078e00ff */
[----:B----4-:R2:W-:Y:S03]  /*10e0*/  STS.64 [UR8], R10 ;  /* 0x0000000aff007988 */ /* 0x0105e60008000a08 */
[----:B---3--:R-:W-:-:S05]  /*10f0*/  LOP3.LUT R3, R3, 0x10, R4, 0xd8, !PT ;  /* 0x0000001003037812 */ /* 0x008fca00078ed804 */
[----:B------:R2:W-:Y:S02]  /*1100*/  STS [UR8+0x8], R3 ;  /* 0x00000803ff007988 */ /* 0x0005e40008000808 */
.L_x_38:
[----:B--2---:R-:W-:Y:S05]  /*1110*/  BSYNC.RECONVERGENT B2 ;  /* 0x0000000000027941 */ /* 0x004fea0003800200 */
.L_x_37:
[----:B------:R-:W-:Y:S04]  /*1120*/  BSSY.RECONVERGENT B3, `(.L_x_39) ;  /* 0x0000033000037945 */ /* 0x000fe80003800200 */
[----:B------:R-:W-:Y:S04]  /*1130*/  BSSY.RELIABLE B2, `(.L_x_40) ;  /* 0x000002e000027945 */ /* 0x000fe80003800100 */
[----:B------:R-:W-:Y:S05]  /*1140*/  @P3 BRA `(.L_x_41) ;  /* 0x0000000000243947 */ /* 0x000fea0003800000 */
[----:B---34-:R-:W2:Y:S01]  /*1150*/  LDS R3, [UR8+0x34] ;  /* 0x00003408ff037984 */ /* 0x018ea20008000800 */
[----:B-----5:R-:W-:-:S05]  /*1160*/  IMAD.MOV.U32 R4, RZ, RZ, 0x7f000000 ;  /* 0x7f000000ff047424 */ /* 0x020fca00078e00ff */
[----:B--2---:R-:W-:-:S05]  /*1170*/  LOP3.LUT R3, R3, 0xff000000, R4, 0xb8, !PT ;  /* 0xff00000003037812 */ /* 0x004fca00078eb804 */
[----:B------:R2:W-:Y:S01]  /*1180*/  STS [UR8+0x34], R3 ;  /* 0x00003403ff007988 */ /* 0x0005e20008000808 */
[----:B------:R-:W-:Y:S05]  /*1190*/  @P3 BRA `(.L_x_42) ;  /* 0x0000000000183947 */ /* 0x000fea0003800000 */
[----:B--2---:R-:W2:Y:S01]  /*11a0*/  LDS R3, [UR8+0x38] ;  /* 0x00003808ff037984 */ /* 0x004ea20008000800 */
[----:B------:R-:W-:-:S05]  /*11b0*/  IMAD.MOV.U32 R4, RZ, RZ, 0x3f ;  /* 0x0000003fff047424 */ /* 0x000fca00078e00ff */
[----:B--2---:R-:W-:-:S05]  /*11c0*/  LOP3.LUT R3, R3, 0xff, R4, 0xb8, !PT ;  /* 0x000000ff03037812 */ /* 0x004fca00078eb804 */
[----:B------:R2:W-:Y:S02]  /*11d0*/  STS [UR8+0x38], R3 ;  /* 0x00003803ff007988 */ /* 0x0005e40008000808 */
.L_x_41:
[----:B------:R-:W-:Y:S05]  /*11e0*/  @P3 BRA `(.L_x_43) ;  /* 0x00000000000c3947 */ /* 0x000fea0003800000 */
[----:B------:R2:W-:Y:S02]  /*11f0*/  STS [UR8+0x20], R7 ;  /* 0x00002007ff007988 */ /* 0x0005e40008000808 */
.L_x_42:
[----:B------:R-:W-:Y:S05]  /*1200*/  @P3 BRA `(.L_x_44) ;  /* 0x0000000000243947 */ /* 0x000fea0003800000 */
[----:B------:R2:W-:Y:S02]  /*1210*/  STS [UR8+0x24], R2 ;  /* 0x00002402ff007988 */ /* 0x0005e40008000808 */
.L_x_43:
[----:B------:R-:W-:Y:S05]  /*1220*/  @P3 BRA `(.L_x_45) ;  /* 0x00000000002c3947 */ /* 0x000fea0003800000 */
[----:B--2---:R-:W2:Y:S01]  /*1230*/  LDS R2, [UR8+0x1c] ;  /* 0x00001c08ff027984 */ /* 0x004ea20008000800 */
[----:B------:R-:W3:Y:S02]  /*1240*/  LDC.64 R6, c[0x0][0x3b8] ;  /* 0x0000ee00ff067b82 */ /* 0x000ee40000000a00 */
[--C-:B---3--:R-:W-:Y:S02]  /*1250*/  SHF.R.U32.HI R5, RZ, 0x4, R7.reuse ;  /* 0x00000004ff057819 */ /* 0x108fe40000011607 */
[----:B----4-:R-:W-:-:S05]  /*1260*/  SHF.R.U64 R3, R6, 0x4, R7 ;  /* 0x0000000406037819 */ /* 0x010fca0000001207 */
[----:B------:R3:W-:Y:S01]  /*1270*/  STS [UR8+0xc], R3 ;  /* 0x00000c03ff007988 */ /* 0x0007e20008000808 */
[----:B--2---:R-:W-:-:S05]  /*1280*/  LOP3.LUT R2, R2, 0xf, R5, 0xb8, !PT ;  /* 0x0000000f02027812 */ /* 0x004fca00078eb805 */
[----:B------:R3:W-:Y:S02]  /*1290*/  STS [UR8+0x1c], R2 ;  /* 0x00001c02ff007988 */ /* 0x0007e40008000808 */
.L_x_44:
[----:B------:R-:W-:Y:S05]  /*12a0*/  @P3 BRA `(.L_x_46) ;  /* 0x00000000001c3947 */ /* 0x000fea0003800000 */
[----:B---3--:R-:W3:Y:S02]  /*12b0*/  LDS R2, [UR8+0x34] ;  /* 0x00003408ff027984 */ /* 0x008ee40008000800 */
[----:B---3--:R-:W-:-:S05]  /*12c0*/  LOP3.LUT R2, R2, 0x7, RZ, 0xb8, !PT ;  /* 0x0000000702027812 */ /* 0x008fca00078eb8ff */
[----:B------:R3:W-:Y:S02]  /*12d0*/  STS [UR8+0x34], R2 ;  /* 0x00003402ff007988 */ /* 0x0007e40008000808 */
.L_x_45:
[----:B------:R-:W-:Y:S05]  /*12e0*/  @P3 BRA `(.L_x_47) ;  /* 0x00000000001c3947 */ /* 0x000fea0003800000 */
[----:B--23--:R-:W2:Y:S02]  /*12f0*/  LDS R2, [UR8+0x34] ;  /* 0x00003408ff027984 */ /* 0x00cea40008000800 */
[----:B--2---:R-:W-:-:S05]  /*1300*/  LOP3.LUT R2, R2, 0x38, RZ, 0xb8, !PT ;  /* 0x0000003802027812 */ /* 0x004fca00078eb8ff */
[----:B------:R2:W-:Y:S02]  /*1310*/  STS [UR8+0x34], R2 ;  /* 0x00003402ff007988 */ /* 0x0005e40008000808 */
.L_x_46:
[----:B------:R-:W-:Y:S05]  /*1320*/  @P3 BRA `(.L_x_48) ;  /* 0x00000000001c3947 */ /* 0x000fea0003800000 */
[----:B--23--:R-:W2:Y:S02]  /*1330*/  LDS R2, [UR8+0x8] ;  /* 0x00000808ff027984 */ /* 0x00cea40008000800 */
[----:B--2---:R-:W-:-:S05]  /*1340*/  LOP3.LUT R2, R2, 0x780, RZ, 0xb8, !PT ;  /* 0x0000078002027812 */ /* 0x004fca00078eb8ff */
[----:B------:R2:W-:Y:S02]  /*1350*/  STS [UR8+0x8], R2 ;  /* 0x00000802ff007988 */ /* 0x0005e40008000808 */
.L_x_47:
[----:B------:R-:W-:Y:S05]  /*1360*/  @P3 BRA `(.L_x_49) ;  /* 0x0000000000283947 */ /* 0x000fea0003800000 */
[----:B--23--:R-:W2:Y:S02]  /*1370*/  LDS R2, [UR8+0x8] ;  /* 0x00000808ff027984 */ /* 0x00cea40008000800 */
[----:B--2---:R-:W-:-:S05]  /*1380*/  LOP3.LUT R2, R2, 0x1800, RZ, 0xb8, !PT ;  /* 0x0000180002027812 */ /* 0x004fca00078eb8ff */
[----:B------:R2:W-:Y:S02]  /*1390*/  STS [UR8+0x8], R2 ;  /* 0x00000802ff007988 */ /* 0x0005e40008000808 */
.L_x_48:
[----:B------:R-:W-:Y:S05]  /*13a0*/  @P3 BREAK.RELIABLE B2 ;  /* 0x0000000000023942 */ /* 0x000fea0003800100 */
[----:B------:R-:W-:Y:S05]  /*13b0*/  @P3 BRA `(.L_x_50) ;  /* 0x0000000000243947 */ /* 0x000fea0003800000 */
[----:B--23--:R-:W2:Y:S01]  /*13c0*/  LDS R2, [UR8+0x8] ;  /* 0x00000808ff027984 */ /* 0x00cea20008000800 */
[----:B----4-:R-:W-:-:S05]  /*13d0*/  IMAD.MOV.U32 R3, RZ, RZ, 0x6000 ;  /* 0x00006000ff037424 */ /* 0x010fca00078e00ff */
[----:B--2---:R-:W-:-:S04]  /*13e0*/  LOP3.LUT R2, R2, 0x6000, R3, 0xd8, !PT ;  /* 0x0000600002027812 */ /* 0x004fc800078ed803 */
[----:B------:R-:W-:-:S05]  /*13f0*/  LOP3.LUT R2, R2, 0x400000, RZ, 0xb8, !PT ;  /* 0x0040000002027812 */ /* 0x000fca00078eb8ff */
[----:B------:R2:W-:Y:S02]  /*1400*/  STS [UR8+0x8], R2 ;  /* 0x00000802ff007988 */ /* 0x0005e40008000808 */
.L_x_49:
[----:B------:R-:W-:Y:S05]  /*1410*/  BSYNC.RELIABLE B2 ;  /* 0x0000000000027941 */ /* 0x000fea0003800100 */
.L_x_40:
[----:B--23--:R-:W2:Y:S02]  /*1420*/  @!P3 LDS R2, [UR8+0x8] ;  /* 0x00000808ff02b984 */ /* 0x00cea40008000800 */
[----:B--2---:R-:W-:-:S05]  /*1430*/  @!P3 LOP3.LUT R2, R2, 0x8000, RZ, 0xb8, !PT ;  /* 0x000080000202b812 */ /* 0x004fca00078eb8ff */
[----:B------:R2:W-:Y:S02]  /*1440*/  @!P3 STS [UR8+0x8], R2 ;  /* 0x00000802ff00b988 */ /* 0x0005e40008000808 */
.L_x_50:
[----:B------:R-:W-:Y:S05]  /*1450*/  BSYNC.RECONVERGENT B3 ;  /* 0x0000000000037941 */ /* 0x000fea0003800200 */
.L_x_39:
[----:B------:R-:W-:Y:S05]  /*1460*/  WARPSYNC.ALL ;  /* 0x0000000000007948 */ /* 0x000fea0003800000 */
[----:B------:R-:W-:Y:S01]  /*1470*/  NOP ;  /* 0x0000000000007918 */ /* 0x000fe20000000000 */
[----:B------:R-:W-:-:S04]  /*1480*/  UIADD3 UR4, UPT, UPT, UR4, 0x100, URZ ;  /* 0x0000010004047890 */ /* 0x000fc8000fffe0ff */
[----:B------:R-:W-:-:S04]  /*1490*/  UIADD3 UR20, UP0, UPT, UR4, UR20, URZ ;  /* 0x0000001404147290 */ /* 0x000fc8000ff1e0ff */
[----:B------:R-:W-:Y:S01]  /*14a0*/  ULEA.HI.X.SX32 UR21, UR4, UR21, 0x1, UP0 ;  /* 0x0000001504157291 */ /* 0x000fe200080f0eff */
[----:B------:R-:W-:Y:S11]  /*14b0*/  @P0 BRA `(.L_x_51) ;  /* 0x0000000000300947 */ /* 0x000ff60003800000 */
[----:B--23--:R-:W2:Y:S01]  /*14c0*/  S2R R2, SR_LANEID ;  /* 0x0000000000027919 */ /* 0x00cea20000000000 */
[----:B------:R-:W-:Y:S05]  /*14d0*/  WARPSYNC.ALL ;  /* 0x0000000000007948 */ /* 0x000fea0003800000 */
[----:B------:R-:W-:Y:S01]  /*14e0*/  NOP ;  /* 0x0000000000007918 */ /* 0x000fe20000000000 */
[----:B--2--5:R-:W-:-:S05]  /*14f0*/  IMAD.SHL.U32 R4, R2, 0x4, RZ ;  /* 0x0000000402047824 */ /* 0x024fca00078e00ff */
[----:B------:R-:W2:Y:S01]  /*1500*/  LDS R5, [R4+UR8] ;  /* 0x0000000804057984 */ /* 0x000ea20008000800 */
[----:B------:R-:W-:-:S05]  /*1510*/  IADD3 R2, P1, PT, R4, UR20, RZ ;  /* 0x0000001404027c10 */ /* 0x000fca000ff3e0ff */
[----:B----4-:R-:W-:-:S05]  /*1520*/  IMAD.X R3, RZ, RZ, UR21, P1 ;  /* 0x00000015ff037e24 */ /* 0x010fca00088e06ff */
[----:B--2---:R2:W3:Y:S01]  /*1530*/  ATOMG.E.EXCH.STRONG.GPU PT, RZ, [R2], R5 ;  /* 0x0000000502ff73a8 */ /* 0x0044e200041ee100 */
[----:B------:R-:W-:-:S04]  /*1540*/  DEPBAR {5,4,3,2,1,0} ;  /* 0x0000003f0000791a */ /* 0x000fc80000000000 */
[----:B------:R-:W4:Y:S02]  /*1550*/  CCTL.E.C.LDCU.IV.DEEP [UR20] ;  /* 0x0000000014007540 */ /* 0x000f240009c08000 */
[----:B----4-:R2:W-:Y:S01]  /*1560*/  UTMACCTL.IV [UR20] ;  /* 0x00000000140079b9 */ /* 0x0105e20008000000 */
[----:B------:R-:W-:Y:S01]  /*1570*/  NOP ;  /* 0x0000000000007918 */ /* 0x000fe20000000000 */
.L_x_51:
[----:B------:R-:W-:Y:S05]  /*1580*/  @P0 BRA `(.L_x_52) ;  /* 0x00000000000c0947 */ /* 0x000fea0003800000 */
[----:B------:R0:W-:Y:S01]  /*1590*/  UTMACMDFLUSH ;  /* 0x00000000000079b7 */ /* 0x0001e20000000000 */
[----:B------:R-:W-:Y:S05]  /*15a0*/  @P0 BRA `(.L_x_52) ;  /* 0x0000000000040947 */ /* 0x000fea0003800000 */
[----:B------:R-:W-:-:S04]  /*15b0*/  DEPBAR.LE SB0, 0x0 ;  /* 0x000080000000791a */ /* 0x000fc80000000000 */
.L_x_52:
[----:B------:R-:W-:Y:S05]  /*15c0*/  WARPSYNC.ALL ;  /* 0x0000000000007948 */ /* 0x000fea0003800000 */
[----:B------:R-:W-:Y:S01]  /*15d0*/  NOP ;  /* 0x0000000000007918 */ /* 0x000fe20000000000 */
[----:B---3--:R-:W-:Y:S01]  /*15e0*/  BAR.SYNC.DEFER_BLOCKING 0x0 ;  /* 0x0000000000007b1d */ /* 0x008fe20000010000 */
[----:B--2---:R-:W-:Y:S01]  /*15f0*/  SHF.R.U32.HI R2, RZ, 0x5, R0 ;  /* 0x00000005ff027819 */ /* 0x004fe20000011600 */
[----:B------:R-:W-:-:S03]  /*1600*/  UIADD3 UR12, UPT, UPT, UR8, 0x6020, URZ ;  /* 0x00006020080c7890 */ /* 0x000fc6000fffe0ff */
[----:B------:R-:W-:Y:S01]  /*1610*/  R2UR UR22, R2 ;  /* 0x00000000021672ca */ /* 0x000fe200000e0000 */
[----:B------:R-:W-:Y:S01]  /*1620*/  VOTEU.ALL UP0, P3 ;  /* 0x0000000000ff7886 */ /* 0x000fe20001800000 */
[----:B------:R-:W-:Y:S01]  /*1630*/  UMOV UR4, 0x1 ;  /* 0x0000000100047882 */ /* 0x000fe20000000000 */
[----:B------:R-:W-:Y:S01]  /*1640*/  VOTEU.ALL UP1, P3 ;  /* 0x0000000000ff7886 */ /* 0x000fe20001820000 */
[----:B------:R-:W-:Y:S02]  /*1650*/  BSSY.RECONVERGENT B3, `(.L_x_53) ;  /* 0x0000018000037945 */ /* 0x000fe40003800200 */
[----:B------:R-:W-:-:S04]  /*1660*/  @!UP0 UIADD3 UR10, UPT, UPT, -UR4, 0x100000, URZ ;  /* 0x00100000040a8890 */ /* 0x000fc8000fffe1ff */
[----:B------:R-:W-:Y:S02]  /*1670*/  @!UP0 USHF.L.U32 UR11, UR10, 0xb, URZ ;  /* 0x0000000b0a0b8899 */ /* 0x000fe400080006ff */
[----:B------:R-:W-:Y:S02]  /*1680*/  @!UP0 USHF.L.U32 UR10, UR10, 0x1, URZ ;  /* 0x000000010a0a8899 */ /* 0x000fe400080006ff */
[----:B------:R-:W-:-:S04]  /*1690*/  @!UP0 UIADD3 UR4, UPT, UPT, -UR4, 0x100000, URZ ;  /* 0x0010000004048890 */ /* 0x000fc8000fffe1ff */
[----:B------:R-:W-:Y:S02]  /*16a0*/  @!UP0 USHF.L.U32 UR5, UR4, 0xb, URZ ;  /* 0x0000000b04058899 */ /* 0x000fe400080006ff */
[----:B------:R-:W-:Y:S01]  /*16b0*/  @!UP0 USHF.L.U32 UR4, UR4, 0x1, URZ ;  /* 0x0000000104048899 */ /* 0x000fe200080006ff */
[----:B------:R-:W-:Y:S01]  /*16c0*/  VOTEU.ALL UP0, P3 ;  /* 0x0000000000ff7886 */ /* 0x000fe20001800000 */
[----:B------:R-:W2:Y:S04]  /*16d0*/  FENCE.VIEW.ASYNC.S ;  /* 0x00000000000073c6 */ /* 0x000ea80000000000 */
[----:B--2---:R2:W3:Y:S06]  /*16e0*/  @!UP0 SYNCS.EXCH.64 URZ, [UR8+0x6000], UR10 ;  /* 0x0060000a08ff85b2 */ /* 0x0044ec0008000100 */
[----:B------:R2:W3:Y:S02]  /*16f0*/  @!UP1 SYNCS.EXCH.64 URZ, [UR8+0x6020], UR4 ;  /* 0x0060200408ff95b2 */ /* 0x0004e40008000100 */
[----:B---3--:R-:W-:Y:S06]  /*1700*/  BAR.SYNC.DEFER_BLOCKING 0x0 ;  /* 0x0000000000007b1d */ /* 0x008fec0000010000 */
[----:B------:R-:W-:Y:S05]  /*1710*/  @P3 BRA `(.L_x_54) ;  /* 0x00000000002c3947 */ /* 0x000fea0003800000 */
[----:B--2---:R-:W-:Y:S02]  /*1720*/  UMOV UR4, 0x1 ;  /* 0x0000000100047882 */ /* 0x004fe40000000000 */
[----:B------:R-:W-:-:S04]  /*1730*/  UIADD3 UR10, UPT, UPT, -UR4, 0x100000, URZ ;  /* 0x00100000040a7890 */ /* 0x000fc8000fffe1ff */
[----:B------:R-:W-:Y:S02]  /*1740*/  USHF.L.U32 UR11, UR10, 0xb, URZ ;  /* 0x0000000b0a0b7899 */ /* 0x000fe400080006ff */
[----:B------:R-:W-:Y:S02]  /*1750*/  USHF.L.U32 UR10, UR10, 0x1, URZ ;  /* 0x000000010a0a7899 */ /* 0x000fe400080006ff */
[----:B------:R-:W-:-:S04]  /*1760*/  UIADD3 UR4, UPT, UPT, -UR4, 0x100000, URZ ;  /* 0x0010000004047890 */ /* 0x000fc8000fffe1ff */
[----:B------:R-:W-:Y:S02]  /*1770*/  USHF.L.U32 UR5, UR4, 0xb, URZ ;  /* 0x0000000b04057899 */ /* 0x000fe400080006ff */
[----:B------:R-:W-:Y:S01]  /*1780*/  USHF.L.U32 UR4, UR4, 0x1, URZ ;  /* 0x0000000104047899 */ /* 0x000fe200080006ff */
[----:B------:R-:W2:Y:S03]  /*1790*/  FENCE.VIEW.ASYNC.S ;  /* 0x00000000000073c6 */ /* 0x000ea60000000000 */
[----:B--2---:R3:W2:Y:S08]  /*17a0*/  SYNCS.EXCH.64 URZ, [UR8+0x6008], UR10 ;  /* 0x0060080a08ff75b2 */ /* 0x0046b00008000100 */
[----:B------:R3:W4:Y:S02]  /*17b0*/  SYNCS.EXCH.64 URZ, [UR8+0x6028], UR4 ;  /* 0x0060280408ff75b2 */ /* 0x0007240008000100 */
[----:B---3--:R-:W-:Y:S01]  /*17c0*/  NOP ;  /* 0x0000000000007918 */ /* 0x008fe20000000000 */
.L_x_54:
[----:B--2---:R-:W-:Y:S05]  /*17d0*/  BSYNC.RECONVERGENT B3 ;  /* 0x0000000000037941 */ /* 0x004fea0003800200 */
.L_x_53:
[----:B----4-:R-:W-:Y:S06]  /*17e0*/  BAR.SYNC.DEFER_BLOCKING 0x0 ;  /* 0x0000000000007b1d */ /* 0x010fec0000010000 */
[----:B------:R-:W-:Y:S04]  /*17f0*/  BSSY.RECONVERGENT B3, `(.L_x_55) ;  /* 0x000000d000037945 */ /* 0x000fe80003800200 */
[----:B------:R-:W-:Y:S05]  /*1800*/  @P3 BRA `(.L_x_56) ;  /* 0x00000000002c3947 */ /* 0x000fea0003800000 */
[----:B------:R-:W-:Y:S02]  /*1810*/  UMOV UR4, 0x1 ;  /* 0x0000000100047882 */ /* 0x000fe40000000000 */
[----:B------:R-:W-:-:S04]  /*1820*/  UIADD3 UR10, UPT, UPT, -UR4, 0x100000, URZ ;  /* 0x00100000040a7890 */ /* 0x000fc8000fffe1ff */
[----:B------:R-:W-:Y:S02]  /*1830*/  USHF.L.U32 UR11, UR10, 0xb, URZ ;  /* 0x0000000b0a0b7899 */ /* 0x000fe400080006ff */
[----:B------:R-:W-:Y:S02]  /*1840*/  USHF.L.U32 UR10, UR10, 0x1, URZ ;  /* 0x000000010a0a7899 */ /* 0x000fe400080006ff */
[----:B------:R-:W-:-:S04]  /*1850*/  UIADD3 UR4, UPT, UPT, -UR4, 0x100000, URZ ;  /* 0x0010000004047890 */ /* 0x000fc8000fffe1ff */
[----:B------:R-:W-:Y:S02]  /*1860*/  USHF.L.U32 UR5, UR4, 0xb, URZ ;  /* 0x0000000b04057899 */ /* 0x000fe400080006ff */
[----:B------:R-:W-:Y:S01]  /*1870*/  USHF.L.U32 UR4, UR4, 0x1, URZ ;  /* 0x0000000104047899 */ /* 0x000fe200080006ff */
[----:B------:R-:W2:Y:S03]  /*1880*/  FENCE.VIEW.ASYNC.S ;  /* 0x00000000000073c6 */ /* 0x000ea60000000000 */
[----:B--2---:R2:W3:Y:S08]  /*1890*/  SYNCS.EXCH.64 URZ, [UR8+0x6010], UR10 ;  /* 0x0060100a08ff75b2 */ /* 0x0044f00008000100 */
[----:B------:R2:W4:Y:S01]  /*18a0*/  SYNCS.EXCH.64 URZ, [UR8+0x6030], UR4 ;  /* 0x0060300408ff75b2 */ /* 0x0005220008000100 */
[----:B------:R-:W-:Y:S01]  /*18b0*/  NOP ;  /* 0x0000000000007918 */ /* 0x000fe20000000000 */
.L_x_56:
[----:B--2---:R-:W-:Y:S05]  /*18c0*/  BSYNC.RECONVERGENT B3 ;  /* 0x0000000000037941 */ /* 0x004fea0003800200 */
.L_x_55:
[----:B---34-:R-:W-:Y:S01]  /*18d0*/  BAR.SYNC.DEFER_BLOCKING 0x0 ;  /* 0x0000000000007b1d */ /* 0x018fe20000010000 */
[----:B------:R-:W-:Y:S01]  /*18e0*/  USHF.L.U32 UR19, UR7, 0x6, URZ ;  /* 0x0000000607137899 */ /* 0x000fe200080006ff */
[----:B------:R-:W-:Y:S01]  /*18f0*/  ISETP.GE.AND P0, PT, R8, 0x1, PT ;  /* 0x000000010800780c */ /* 0x000fe20003f06270 */
[----:B------:R-:W-:-:S03]  /*1900*/  USHF.L.U32 UR14, UR9, 0x7, URZ ;  /* 0x00000007090e7899 */ /* 0x000fc600080006ff */
        /* <DEDUP_REMOVED lines=13> */
.L_x_58:
[----:B--2---:R-:W-:Y:S05]  /*19e0*/  BSYNC.RECONVERGENT B3 ;  /* 0x0000000000037941 */ /* 0x004fea0003800200 */
.L_x_57:
[----:B------:R-:W-:Y:S05]  /*19f0*/  @!P0 BRA `(.L_x_59) ;  /* 0x0000000400cc8947 */ /* 0x000fea0003800000 */
[----:B---34-:R-:W-:Y:S01]  /*1a00*/  BAR.SYNC.DEFER_BLOCKING 0x0 ;  /* 0x0000000000007b1d */ /* 0x018fe20000010000 */
[----:B------:R-:W-:Y:S01]  /*1a10*/  ELECT P1, URZ, PT ;  /* 0x0000000000ff782f */ /* 0x000fe20003820000 */
[----:B------:R-:W-:Y:S01]  /*1a20*/  @!P3 IMAD.MOV.U32 R2, RZ, RZ, 0x1800 ;  /* 0x00001800ff02b424 */ /* 0x000fe200078e00ff */
[----:B------:R-:W-:Y:S02]  /*1a30*/  UIADD3 UR16, UPT, UPT, UR8, 0x4000, URZ ;  /* 0x0000400008107890 */ /* 0x000fe4000fffe0ff */
[----:B------:R-:W-:Y:S02]  /*1a40*/  ISETP.LT.U32.AND P1, PT, R36, 0x20, P1 ;  /* 0x000000202400780c */ /* 0x000fe40000f21070 */
[----:B------:R-:W-:Y:S01]  /*1a50*/  ELECT P0, URZ, PT ;  /* 0x0000000000ff782f */ /* 0x000fe20003800000 */
[----:B------:R-:W-:-:S03]  /*1a60*/  UMOV UR10, UR14 ;  /* 0x0000000e000a7c82 */ /* 0x000fc60008000000 */
[----:B------:R-:W-:-:S07]  /*1a70*/  ISETP.LT.U32.AND P0, PT, R36, 0x20, P0 ;  /* 0x000000202400780c */ /* 0x000fce0000701070 */
[----:B------:R-:W-:Y:S01]  /*1a80*/  VOTEU.ANY UP0, P1 ;  /* 0x0000000000ff7886 */ /* 0x000fe20000800100 */
[----:B------:R-:W-:-:S04]  /*1a90*/  VOTEU.ANY UP2, P1 ;  /* 0x0000000000ff7886 */ /* 0x000fc80000840100 */
[----:B------:R-:W-:Y:S02]  /*1aa0*/  @UP0 UIADD3 UR17, UPT, UPT, UR8, 0x6000, URZ ;  /* 0x0000600008110890 */ /* 0x000fe4000fffe0ff */
[----:B------:R2:W-:Y:S01]  /*1ab0*/  @!P3 SYNCS.ARRIVE.TRANS64 RZ, [UR8+0x6000], R2 ;  /* 0x00600002ffffb9a7 */ /* 0x0005e20008000008 */
[----:B------:R-:W-:Y:S01]  /*1ac0*/  @UP0 UMOV UR18, URZ ;  /* 0x000000ff00120c82 */ /* 0x000fe20008000000 */
[----:B------:R-:W-:Y:S01]  /*1ad0*/  BAR.SYNC.DEFER_BLOCKING 0x0 ;  /* 0x0000000000007b1d */ /* 0x000fe20000010000 */
[----:B------:R-:W-:-:S05]  /*1ae0*/  UISETP.NE.U32.AND UP0, UPT, UR22, URZ, UPT ;  /* 0x000000ff1600728c */ /* 0x000fca000bf05070 */
[----:B------:R-:W-:Y:S01]  /*1af0*/  VOTEU.ANY UP1, P0 ;  /* 0x0000000000ff7886 */ /* 0x000fe20000020100 */
[----:B------:R-:W-:-:S04]  /*1b00*/  VOTEU.ANY UP3, P0 ;  /* 0x0000000000ff7886 */ /* 0x000fc80000060100 */
[----:B------:R-:W-:Y:S01]  /*1b10*/  @UP1 UIADD3 UR9, UPT, UPT, UR8, 0x6000, URZ ;  /* 0x0000600008091890 */ /* 0x000fe2000fffe0ff */
[----:B------:R-:W-:Y:S01]  /*1b20*/  @UP1 UMOV UR11, URZ ;  /* 0x000000ff000b1c82 */ /* 0x000fe20008000000 */
[----:B------:R2:W-:Y:S01]  /*1b30*/  @UP2 UTMALDG.2D [UR16], [UR24] ;  /* 0x00000010180025b4 */ /* 0x0005e20008008000 */
[----:B------:R3:W-:Y:S06]  /*1b40*/  MEMBAR.ALL.CTA ;  /* 0x0000000000007992 */ /* 0x0007ec0000008000 */
[----:B---3--:R-:W3:Y:S02]  /*1b50*/  FENCE.VIEW.ASYNC.S ;  /* 0x00000000000073c6 */ /* 0x008ee40000000000 */
[----:B---3--:R-:W-:Y:S06]  /*1b60*/  BAR.SYNC.DEFER_BLOCKING 0x0 ;  /* 0x0000000000007b1d */ /* 0x008fec0000010000 */
[----:B------:R2:W-:Y:S02]  /*1b70*/  @UP3 UTMALDG.2D [UR8], [UR26] ;  /* 0x000000081a0035b4 */ /* 0x0005e40008008000 */
[----:B------:R-:W-:Y:S06]  /*1b80*/  BAR.SYNC.DEFER_BLOCKING 0x0 ;  /* 0x0000000000007b1d */ /* 0x000fec0000010000 */
[----:B------:R-:W3:Y:S02]  /*1b90*/  SYNCS.PHASECHK.TRANS64.TRYWAIT P0, [UR8+0x6000], RZ ;  /* 0x006000ffff0075a7 */ /* 0x000ee40008001108 */
[----:B--23--:R-:W-:Y:S05]  /*1ba0*/  @!P0 BRA `(.L_x_60) ;  /* 0x0000000c003c8947 */ /* 0x00cfea0003800000 */
.L_x_78:
[----:B------:R-:W-:Y:S05]  /*1bb0*/  BRA.U UP0, `(.L_x_61) ;  /* 0x0000000100287547 */ /* 0x000fea000b800000 */
[----:B------:R-:W-:Y:S02]  /*1bc0*/  USHF.R.U32.HI UR4, URZ, 0x4, UR16 ;  /* 0x00000004ff047899 */ /* 0x000fe40008011610 */
[----:B------:R-:W-:Y:S02]  /*1bd0*/  USHF.R.U32.HI UR6, URZ, 0x4, UR8 ;  /* 0x00000004ff067899 */ /* 0x000fe40008011608 */
[----:B------:R-:W-:Y:S02]  /*1be0*/  USGXT.U32 UR4, UR4, 0xe ;  /* 0x0000000e0404789a */ /* 0x000fe40008000000 */
[----:B------:R-:W-:Y:S01]  /*1bf0*/  USGXT.U32 UR6, UR6, 0xe ;  /* 0x0000000e0606789a */ /* 0x000fe20008000000 */
[----:B------:R-:W-:Y:S01]  /*1c00*/  UMOV UR10, 0x0 ;  /* 0x00000000000a7882 */ /* 0x000fe20000000000 */
[----:B------:R-:W-:Y:S01]  /*1c10*/  UMOV UR11, 0x4210010 ;  /* 0x04210010000b7882 */ /* 0x000fe20000000000 */
[----:B------:R-:W-:Y:S01]  /*1c20*/  UMOV UR5, 0xc0004010 ;  /* 0xc000401000057882 */ /* 0x000fe20000000000 */
[----:B------:R-:W-:-:S05]  /*1c30*/  UMOV UR7, 0x40004040 ;  /* 0x4000404000077882 */ /* 0x000fca0000000000 */
[----:B------:R2:W-:Y:S01]  /*1c40*/  UTCQMMA gdesc[UR4], gdesc[UR6], tmem[UR23], tmem[UR10], idesc[UR11], !UPT ;  /* 0x00ff0a06040075ea */ /* 0x0005e2000f800317 */
[----:B------:R-:W-:Y:S02]  /*1c50*/  NOP ;  /* 0x0000000000007918 */ /* 0x000fe40000000000 */
.L_x_61:
[----:B------:R-:W-:Y:S01]  /*1c60*/  ELECT P0, URZ, PT ;  /* 0x0000000000ff782f */ /* 0x000fe20003800000 */
[----:B--2---:R-:W-:Y:S01]  /*1c70*/  UMOV UR4, UR12 ;  /* 0x0000000c00047c82 */ /* 0x004fe20008000000 */
[----:B------:R-:W-:Y:S02]  /*1c80*/  UMOV UR5, URZ ;  /* 0x000000ff00057c82 */ /* 0x000fe40008000000 */
[----:B------:R-:W-:-:S13]  /*1c90*/  ISETP.LT.U32.AND P0, PT, R36, 0x20, P0 ;  /* 0x000000202400780c */ /* 0x000fda0000701070 */
[----:B------:R-:W-:Y:S01]  /*1ca0*/  VOTEU.ANY UP0, P0 ;  /* 0x0000000000ff7886 */ /* 0x000fe20000000100 */
[----:B------:R-:W-:Y:S01]  /*1cb0*/  VOTEU.ANY UP1, P0 ;  /* 0x0000000000ff7886 */ /* 0x000fe20000020100 */
[----:B------:R-:W-:-:S03]  /*1cc0*/  ISETP.GE.U32.AND P0, PT, R8, 0x21, PT ;  /* 0x000000210800780c */ /* 0x000fc60003f06070 */
[----:B------:R-:W-:Y:S02]  /*1cd0*/  @UP0 UMOV UR4, UR4 ;  /* 0x0000000400040c82 */ /* 0x000fe40008000000 */
[----:B------:R2:W-:Y:S01]  /*1ce0*/  @UP1 UTCBAR [UR4], URZ ;  /* 0x000000ff040013e9 */ /* 0x0005e200080000ff */
[----:B------:R-:W-:Y:S06]  /*1cf0*/  BAR.SYNC.DEFER_BLOCKING 0x0 ;  /* 0x0000000000007b1d */ /* 0x000fec0000010000 */
[----:B------:R-:W3:Y:S02]  /*1d00*/  SYNCS.PHASECHK.TRANS64.TRYWAIT P1, [UR8+0x6020], RZ ;  /* 0x006020ffff0075a7 */ /* 0x000ee40008021108 */
[----:B--23--:R-:W-:Y:S05]  /*1d10*/  @!P1 BRA `(.L_x_62) ;  /* 0x0000000800ec9947 */ /* 0x00cfea0003800000 */
.L_x_79:
[----:B------:R-:W-:Y:S01]  /*1d20*/  UMOV UR4, URZ ;  /* 0x000000ff00047c82 */ /* 0x000fe20008000000 */
[----:B------:R-:W-:Y:S05]  /*1d30*/  @!P0 BRA `(.L_x_59) ;  /* 0x0000000000fc8947 */ /* 0x000fea0003800000 */
[----:B------:R-:W2:Y:S01]  /*1d40*/  LDCU UR28, c[0x0][0x3a0] ;  /* 0x00007400ff1c77ac */ /* 0x000ea20008000800 */
[----:B------:R-:W-:Y:S01]  /*1d50*/  UMOV UR5, 0x1 ;  /* 0x0000000100057882 */ /* 0x000fe20000000000 */
[----:B------:R-:W-:-:S05]  /*1d60*/  UMOV UR18, 0x20 ;  /* 0x0000002000127882 */ /* 0x000fca0000000000 */
.L_x_66:
[----:B------:R-:W-:Y:S01]  /*1d70*/  BAR.SYNC.DEFER_BLOCKING 0x0 ;  /* 0x0000000000007b1d */ /* 0x000fe20000010000 */
[----:B------:R-:W-:Y:S01]  /*1d80*/  ULEA UR9, UR5, UR8, 0x3 ;  /* 0x0000000805097291 */ /* 0x000fe2000f8e18ff */
[----:B------:R-:W-:Y:S01]  /*1d90*/  @!P3 IMAD.MOV.U32 R2, RZ, RZ, 0x1800 ;  /* 0x00001800ff02b424 */ /* 0x000fe200078e00ff */
[----:B------:R-:W-:Y:S01]  /*1da0*/  ELECT P1, URZ, PT ;  /* 0x0000000000ff782f */ /* 0x000fe20003820000 */
[----:B------:R-:W-:-:S03]  /*1db0*/  ULEA UR16, UR5, UR8, 0xb ;  /* 0x0000000805107291 */ /* 0x000fc6000f8e58ff */
[----:B------:R-:W-:Y:S02]  /*1dc0*/  ISETP.LT.U32.AND P1, PT, R36, 0x20, P1 ;  /* 0x000000202400780c */ /* 0x000fe40000f21070 */
[----:B------:R-:W-:Y:S01]  /*1dd0*/  ELECT P0, URZ, PT ;  /* 0x0000000000ff782f */ /* 0x000fe20003800000 */
[----:B------:R-:W-:-:S03]  /*1de0*/  UIADD3 UR16, UPT, UPT, UR16, 0x4000, URZ ;  /* 0x0000400010107890 */ /* 0x000fc6000fffe0ff */
[----:B------:R-:W-:Y:S01]  /*1df0*/  ISETP.LT.U32.AND P0, PT, R36, 0x20, P0 ;  /* 0x000000202400780c */ /* 0x000fe20000701070 */
[----:B------:R-:W-:Y:S01]  /*1e00*/  ULEA UR12, UR5, UR8, 0xc ;  /* 0x00000008050c7291 */ /* 0x000fe2000f8e60ff */
[----:B------:R-:W-:Y:S01]  /*1e10*/  UMOV UR15, UR18 ;  /* 0x00000012000f7c82 */ /* 0x000fe20008000000 */
[----:B------:R-:W-:-:S04]  /*1e20*/  USHF.L.U32 UR6, UR4, 0x1f, URZ ;  /* 0x0000001f04067899 */ /* 0x000fc800080006ff */
[----:B------:R-:W-:Y:S01]  /*1e30*/  VOTEU.ANY UP0, P1 ;  /* 0x0000000000ff7886 */ /* 0x000fe20000800100 */
[----:B------:R3:W-:Y:S04]  /*1e40*/  @!P3 SYNCS.ARRIVE.TRANS64 RZ, [UR9+0x6000], R2 ;  /* 0x00600002ffffb9a7 */ /* 0x0007e80008000009 */
[----:B------:R-:W-:Y:S01]  /*1e50*/  @UP0 UIADD3 UR17, UPT, UPT, UR9, 0x6000, URZ ;  /* 0x0000600009110890 */ /* 0x000fe2000fffe0ff */
[----:B------:R-:W-:Y:S01]  /*1e60*/  VOTEU.ANY UP0, P1 ;  /* 0x0000000000ff7886 */ /* 0x000fe20000800100 */
[----:B------:R-:W-:Y:S01]  /*1e70*/  BAR.SYNC.DEFER_BLOCKING 0x0 ;  /* 0x0000000000007b1d */ /* 0x000fe20000010000 */
[----:B---3--:R-:W-:-:S05]  /*1e80*/  IMAD.U32 R2, RZ, RZ, UR6 ;  /* 0x00000006ff027e24 */ /* 0x008fca000f8e00ff */
[----:B------:R-:W-:-:S05]  /*1e90*/  VOTEU.ANY UP1, P0 ;  /* 0x0000000000ff7886 */ /* 0x000fca0000020100 */
[----:B------:R-:W-:Y:S01]  /*1ea0*/  @UP1 UIADD3 UR13, UPT, UPT, UR9, 0x6000, URZ ;  /* 0x00006000090d1890 */ /* 0x000fe2000fffe0ff */
[----:B------:R-:W-:Y:S01]  /*1eb0*/  VOTEU.ANY UP1, P0 ;  /* 0x0000000000ff7886 */ /* 0x000fe20000020100 */
[----:B------:R3:W-:Y:S01]  /*1ec0*/  @UP0 UTMALDG.2D [UR16], [UR24] ;  /* 0x00000010180005b4 */ /* 0x0007e20008008000 */
[----:B------:R-:W-:Y:S01]  /*1ed0*/  UISETP.NE.U32.AND UP0, UPT, UR22, URZ, UPT ;  /* 0x000000ff1600728c */ /* 0x000fe2000bf05070 */
[----:B------:R4:W-:Y:S06]  /*1ee0*/  MEMBAR.ALL.CTA ;  /* 0x0000000000007992 */ /* 0x0009ec0000008000 */
[----:B----4-:R-:W4:Y:S02]  /*1ef0*/  FENCE.VIEW.ASYNC.S ;  /* 0x00000000000073c6 */ /* 0x010f240000000000 */
[----:B----4-:R-:W-:Y:S06]  /*1f00*/  BAR.SYNC.DEFER_BLOCKING 0x0 ;  /* 0x0000000000007b1d */ /* 0x010fec0000010000 */
[----:B------:R3:W-:Y:S02]  /*1f10*/  @UP1 UTMALDG.2D [UR12], [UR26] ;  /* 0x0000000c1a0015b4 */ /* 0x0007e40008008000 */
[----:B------:R-:W-:Y:S06]  /*1f20*/  BAR.SYNC.DEFER_BLOCKING 0x0 ;  /* 0x0000000000007b1d */ /* 0x000fec0000010000 */
[----:B------:R-:W4:Y:S02]  /*1f30*/  SYNCS.PHASECHK.TRANS64.TRYWAIT P0, [UR9+0x6000], R2 ;  /* 0x00600002ff0075a7 */ /* 0x000f240008001109 */
[----:B---34-:R-:W-:Y:S05]  /*1f40*/  @!P0 BRA `(.L_x_63) ;  /* 0x00000008006c8947 */ /* 0x018fea0003800000 */
.L_x_80:
        /* <DEDUP_REMOVED lines=9> */
[----:B------:R3:W-:Y:S01]  /*1fe0*/  UTCQMMA gdesc[UR6], gdesc[UR10], tmem[UR23], tmem[UR12], idesc[UR13], UPT ;  /* 0x00ff0c0a060075ea */ /* 0x0007e2000b800317 */
[----:B------:R-:W-:Y:S02]  /*1ff0*/  NOP ;  /* 0x0000000000007918 */ /* 0x000fe40000000000 */
.L_x_64:
[----:B------:R-:W-:Y:S01]  /*2000*/  ELECT P0, URZ, PT ;  /* 0x0000000000ff782f */ /* 0x000fe20003800000 */
[----:B---3--:R-:W-:-:S03]  /*2010*/  UIADD3 UR6, UPT, UPT, UR9, 0x6020, URZ ;  /* 0x0000602009067890 */ /* 0x008fc6000fffe0ff */
[----:B------:R-:W-:Y:S01]  /*2020*/  ISETP.LT.U32.AND P0, PT, R36, 0x20, P0 ;  /* 0x000000202400780c */ /* 0x000fe20000701070 */
[----:B------:R-:W-:-:S12]  /*2030*/  UMOV UR7, URZ ;  /* 0x000000ff00077c82 */ /* 0x000fd80008000000 */
[----:B------:R-:W-:Y:S01]  /*2040*/  VOTEU.ANY UP0, P0 ;  /* 0x0000000000ff7886 */ /* 0x000fe20000000100 */
[----:B------:R-:W-:-:S04]  /*2050*/  VOTEU.ANY UP1, P0 ;  /* 0x0000000000ff7886 */ /* 0x000fc80000020100 */
[----:B------:R-:W-:Y:S02]  /*2060*/  @UP0 UMOV UR6, UR6 ;  /* 0x0000000600060c82 */ /* 0x000fe40008000000 */
[----:B------:R3:W-:Y:S01]  /*2070*/  @UP1 UTCBAR [UR6], URZ ;  /* 0x000000ff060013e9 */ /* 0x0007e200080000ff */
[----:B------:R-:W-:Y:S06]  /*2080*/  BAR.SYNC.DEFER_BLOCKING 0x0 ;  /* 0x0000000000007b1d */ /* 0x000fec0000010000 */
[----:B------:R-:W4:Y:S02]  /*2090*/  SYNCS.PHASECHK.TRANS64.TRYWAIT P0, [UR9+0x6020], R2 ;  /* 0x00602002ff0075a7 */ /* 0x000f240008001109 */
[----:B---34-:R-:W-:Y:S05]  /*20a0*/  @!P0 BRA `(.L_x_65) ;  /* 0x0000000800208947 */ /* 0x018fea0003800000 */
.L_x_81:
[----:B------:R-:W-:Y:S02]  /*20b0*/  UIADD3 UR5, UPT, UPT, UR5, 0x1, URZ ;  /* 0x0000000105057890 */ /* 0x000fe4000fffe0ff */
[----:B------:R-:W-:Y:S02]  /*20c0*/  UIADD3 UR18, UPT, UPT, UR18, 0x20, URZ ;  /* 0x0000002012127890 */ /* 0x000fe4000fffe0ff */
[----:B------:R-:W-:-:S04]  /*20d0*/  UISETP.NE.U32.AND UP0, UPT, UR5, 0x4, UPT ;  /* 0x000000040500788c */ /* 0x000fc8000bf05070 */
[----:B------:R-:W-:Y:S02]  /*20e0*/  USEL UR6, URZ, 0x1, UP0 ;  /* 0x00000001ff067887 */ /* 0x000fe40008000000 */
[----:B------:R-:W-:Y:S02]  /*20f0*/  USEL UR5, UR5, URZ, UP0 ;  /* 0x000000ff05057287 */ /* 0x000fe40008000000 */
[----:B--2---:R-:W-:Y:S02]  /*2100*/  UISETP.GE.AND UP0, UPT, UR18, UR28, UPT ;  /* 0x0000001c1200728c */ /* 0x004fe4000bf06270 */
[----:B------:R-:W-:-:S07]  /*2110*/  ULOP3.LUT UR4, UR4, UR6, URZ, 0x3c, !UPT ;  /* 0x0000000604047292 */ /* 0x000fce000f8e3cff */
[----:B------:R-:W-:Y:S05]  /*2120*/  BRA.U !UP0, `(.L_x_66) ;  /* 0xfffffffd08107547 */ /* 0x000fea000b83ffff */
.L_x_59:
[----:B---34-:R-:W-:Y:S01]  /*2130*/  BAR.SYNC.DEFER_BLOCKING 0x0 ;  /* 0x0000000000007b1d */ /* 0x018fe20000010000 */
[C---:B------:R-:W-:Y:S02]  /*2140*/  IMAD.SHL.U32 R2, R0.reuse, 0x40, RZ ;  /* 0x0000004000027824 */ /* 0x040fe400078e00ff */
[C---:B------:R-:W-:Y:S02]  /*2150*/  IMAD.SHL.U32 R3, R0.reuse, 0x10, RZ ;  /* 0x0000001000037824 */ /* 0x040fe400078e00ff */
[----:B-----5:R-:W-:Y:S01]  /*2160*/  IMAD.SHL.U32 R4, R0, 0x2, RZ ;  /* 0x0000000200047824 */ /* 0x020fe200078e00ff */
[----:B------:R-:W-:Y:S04]  /*2170*/  BSSY.RECONVERGENT B3, `(.L_x_67) ;  /* 0x0000004000037945 */ /* 0x000fe80003800200 */
[----:B------:R-:W-:Y:S05]  /*2180*/  @P3 BRA `(.L_x_68) ;  /* 0x0000000000083947 */ /* 0x000fea0003800000 */
[----:B------:R-:W2:Y:S02]  /*2190*/  SYNCS.CCTL.IV [UR8+0x6000] ;  /* 0x00600000ff0079b1 */ /* 0x000ea40008000008 */
[----:B--2---:R-:W2:Y:S02]  /*21a0*/  SYNCS.CCTL.IV [UR8+0x6020] ;  /* 0x00602000ff0079b1 */ /* 0x004ea40008000008 */
.L_x_68:
[----:B------:R-:W-:Y:S05]  /*21b0*/  BSYNC.RECONVERGENT B3 ;  /* 0x0000000000037941 */ /* 0x000fea0003800200 */
.L_x_67:
[----:B--2---:R-:W-:Y:S06]  /*21c0*/  BAR.SYNC.DEFER_BLOCKING 0x0 ;  /* 0x0000000000007b1d */ /* 0x004fec0000010000 */
[----:B------:R-:W-:Y:S04]  /*21d0*/  BSSY.RECONVERGENT B3, `(.L_x_69) ;  /* 0x0000004000037945 */ /* 0x000fe80003800200 */
[----:B------:R-:W-:Y:S05]  /*21e0*/  @P3 BRA `(.L_x_70) ;  /* 0x0000000000083947 */ /* 0x000fea0003800000 */
[----:B------:R-:W2:Y:S02]  /*21f0*/  SYNCS.CCTL.IV [UR8+0x6008] ;  /* 0x00600800ff0079b1 */ /* 0x000ea40008000008 */
[----:B--2---:R-:W2:Y:S02]  /*2200*/  SYNCS.CCTL.IV [UR8+0x6028] ;  /* 0x00602800ff0079b1 */ /* 0x004ea40008000008 */
.L_x_70:
[----:B------:R-:W-:Y:S05]  /*2210*/  BSYNC.RECONVERGENT B3 ;  /* 0x0000000000037941 */ /* 0x000fea0003800200 */
.L_x_69:
[----:B--2---:R-:W-:Y:S06]  /*2220*/  BAR.SYNC.DEFER_BLOCKING 0x0 ;  /* 0x0000000000007b1d */ /* 0x004fec0000010000 */
[----:B------:R-:W-:Y:S04]  /*2230*/  BSSY.RECONVERGENT B3, `(.L_x_71) ;  /* 0x0000004000037945 */ /* 0x000fe80003800200 */
[----:B------:R-:W-:Y:S05]  /*2240*/  @P3 BRA `(.L_x_72) ;  /* 0x0000000000083947 */ /* 0x000fea0003800000 */
[----:B------:R-:W2:Y:S02]  /*2250*/  SYNCS.CCTL.IV [UR8+0x6010] ;  /* 0x00601000ff0079b1 */ /* 0x000ea40008000008 */
[----:B--2---:R-:W2:Y:S02]  /*2260*/  SYNCS.CCTL.IV [UR8+0x6030] ;  /* 0x00603000ff0079b1 */ /* 0x004ea40008000008 */
.L_x_72:
[----:B------:R-:W-:Y:S05]  /*2270*/  BSYNC.RECONVERGENT B3 ;  /* 0x0000000000037941 */ /* 0x000fea0003800200 */
.L_x_71:
[----:B--2---:R-:W-:Y:S06]  /*2280*/  BAR.SYNC.DEFER_BLOCKING 0x0 ;  /* 0x0000000000007b1d */ /* 0x004fec0000010000 */
[----:B------:R-:W-:Y:S04]  /*2290*/  BSSY.RECONVERGENT B3, `(.L_x_73) ;  /* 0x0000004000037945 */ /* 0x000fe80003800200 */
[----:B------:R-:W-:Y:S05]  /*22a0*/  @P3 BRA `(.L_x_74) ;  /* 0x0000000000083947 */ /* 0x000fea0003800000 */
[----:B------:R-:W2:Y:S02]  /*22b0*/  SYNCS.CCTL.IV [UR8+0x6018] ;  /* 0x00601800ff0079b1 */ /* 0x000ea40008000008 */
[----:B--2---:R-:W2:Y:S02]  /*22c0*/  SYNCS.CCTL.IV [UR8+0x6038] ;  /* 0x00603800ff0079b1 */ /* 0x004ea40008000008 */
.L_x_74:
[----:B------:R-:W-:Y:S05]  /*22d0*/  BSYNC.RECONVERGENT B3 ;  /* 0x0000000000037941 */ /* 0x000fea0003800200 */
.L_x_73:
[----:B------:R-:W-:Y:S01]  /*22e0*/  USHF.L.U32 UR4, UR22, 0x15, URZ ;  /* 0x0000001516047899 */ /* 0x000fe200080006ff */
[----:B------:R-:W-:Y:S01]  /*22f0*/  SHF.R.U32.HI R5, RZ, 0x1, R0 ;  /* 0x00000001ff057819 */ /* 0x000fe20000011600 */
[----:B------:R-:W-:Y:S01]  /*2300*/  USHF.L.U32 UR22, UR22, 0x4, URZ ;  /* 0x0000000416167899 */ /* 0x000fe200080006ff */
[----:B------:R-:W-:Y:S01]  /*2310*/  LOP3.LUT R2, R2, 0x1800, RZ, 0xc0, !PT ;  /* 0x0000180002027812 */ /* 0x000fe200078ec0ff */
[----:B------:R-:W-:Y:S01]  /*2320*/  ULOP3.LUT UR4, UR4, 0x600000, URZ, 0xc0, !UPT ;  /* 0x0060000004047892 */ /* 0x000fe2000f8ec0ff */
[----:B------:R-:W-:Y:S01]  /*2330*/  LOP3.LUT R4, R4, 0x20, RZ, 0xc0, !PT ;  /* 0x0000002004047812 */ /* 0x000fe200078ec0ff */
[----:B------:R-:W-:Y:S01]  /*2340*/  ULOP3.LUT UR22, UR22, 0x40, URZ, 0xc0, !UPT ;  /* 0x0000004016167892 */ /* 0x000fe2000f8ec0ff */
[----:B------:R-:W-:Y:S01]  /*2350*/  LOP3.LUT R2, R2, 0x70, R3, 0xf8, !PT ;  /* 0x0000007002027812 */ /* 0x000fe200078ef803 */
[----:B------:R-:W-:Y:S01]  /*2360*/  IMAD.SHL.U32 R0, R0, 0x80, RZ ;  /* 0x0000008000007824 */ /* 0x000fe200078e00ff */
[----:B------:R-:W-:Y:S01]  /*2370*/  LOP3.LUT R5, R4, 0x40, R5, 0xf8, !PT ;  /* 0x0000004004057812 */ /* 0x000fe200078ef805 */
[----:B------:R-:W-:Y:S01]  /*2380*/  UIADD3 UR4, UPT, UPT, UR22, UR4, UR23 ;  /* 0x0000000416047290 */ /* 0x000fe2000fffe017 */
[----:B------:R-:W-:-:S02]  /*2390*/  ELECT P0, URZ, PT ;  /* 0x0000000000ff782f */ /* 0x000fc40003800000 */
[----:B------:R-:W-:Y:S01]  /*23a0*/  LOP3.LUT R5, R2, R5, RZ, 0x3c, !PT ;  /* 0x0000000502057212 */ /* 0x000fe200078e3cff */
[----:B------:R-:W-:Y:S01]  /*23b0*/  UMOV UR9, UR14 ;  /* 0x0000000e00097c82 */ /* 0x000fe20008000000 */
[----:B------:R-:W-:Y:S01]  /*23c0*/  UMOV UR10, UR19 ;  /* 0x00000013000a7c82 */ /* 0x000fe20008000000 */
[----:B------:R-:W-:Y:S02]  /*23d0*/  ISETP.LT.U32.AND P0, PT, R36, 0x20, P0 ;  /* 0x000000202400780c */ /* 0x000fe40000701070 */
[----:B------:R-:W-:Y:S02]  /*23e0*/  LOP3.LUT R0, R5, 0x780, R0, 0xf8, !PT ;  /* 0x0000078005007812 */ /* 0x000fe400078ef800 */
[----:B------:R-:W-:Y:S01]  /*23f0*/  LDTM.16dp32bit_t0_t15.x32 R4, tmem[UR4] ;  /* 0x00000004000479ee */ /* 0x000fe20008a80000 */
[----:B------:R-:W3:Y:S01]  /*2400*/  LDTM.16dp32bit_t16_t31.x32 R4, tmem[UR4+0x20] ;  /* 0x00002004000479ee */ /* 0x000ee20008aa0000 */
[----:B------:R-:W-:Y:S01]  /*2410*/  NOP ;  /* 0x0000000000007918 */ /* 0x000fe20000000000 */
[----:B------:R-:W-:-:S06]  /*2420*/  LOP3.LUT R2, R0, 0x10, RZ, 0x3c, !PT ;  /* 0x0000001000027812 */ /* 0x000fcc00078e3cff */
[----:B---3--:R-:W-:Y:S01]  /*2430*/  VOTEU.ANY UP1, P0 ;  /* 0x0000000000ff7886 */ /* 0x008fe20000020100 */
[----:B------:R-:W-:Y:S01]  /*2440*/  VOTEU.ANY UP0, P0 ;  /* 0x0000000000ff7886 */ /* 0x000fe20000000100 */
[----:B------:R-:W-:Y:S02]  /*2450*/  F2FP.SATFINITE.E4M3.F32.PACK_AB_MERGE_C R6, R7, R6, RZ ;  /* 0x000000060706723e */ /* 0x000fe400048070ff */
[----:B------:R-:W-:Y:S02]  /*2460*/  F2FP.SATFINITE.E4M3.F32.PACK_AB_MERGE_C R10, R11, R10, RZ ;  /* 0x0000000a0b0a723e */ /* 0x000fe400048070ff */
[----:B------:R-:W-:Y:S02]  /*2470*/  F2FP.SATFINITE.E4M3.F32.PACK_AB_MERGE_C R14, R15, R14, RZ ;  /* 0x0000000e0f0e723e */ /* 0x000fe400048070ff */
[----:B------:R-:W-:Y:S02]  /*2480*/  F2FP.SATFINITE.E4M3.F32.PACK_AB_MERGE_C R7, R19, R18, RZ ;  /* 0x000000121307723e */ /* 0x000fe400048070ff */
[----:B------:R-:W-:-:S02]  /*2490*/  F2FP.SATFINITE.E4M3.F32.PACK_AB_MERGE_C R22, R23, R22, RZ ;  /* 0x000000161716723e */ /* 0x000fc400048070ff */
[----:B------:R-:W-:Y:S02]  /*24a0*/  F2FP.SATFINITE.E4M3.F32.PACK_AB_MERGE_C R26, R27, R26, RZ ;  /* 0x0000001a1b1a723e */ /* 0x000fe400048070ff */
[----:B------:R-:W-:Y:S02]  /*24b0*/  F2FP.SATFINITE.E4M3.F32.PACK_AB_MERGE_C R30, R31, R30, RZ ;  /* 0x0000001e1f1e723e */ /* 0x000fe400048070ff */
[----:B------:R-:W-:Y:S02]  /*24c0*/  F2FP.SATFINITE.E4M3.F32.PACK_AB_MERGE_C R34, R35, R34, RZ ;  /* 0x000000222322723e */ /* 0x000fe400048070ff */
[----:B------:R-:W-:Y:S02]  /*24d0*/  F2FP.SATFINITE.E4M3.F32.PACK_AB_MERGE_C R4, R5, R4, R6 ;  /* 0x000000040504723e */ /* 0x000fe40004807006 */
[----:B------:R-:W-:Y:S02]  /*24e0*/  F2FP.SATFINITE.E4M3.F32.PACK_AB_MERGE_C R5, R9, R8, R10 ;  /* 0x000000080905723e */ /* 0x000fe4000480700a */
[----:B------:R-:W-:-:S02]  /*24f0*/  F2FP.SATFINITE.E4M3.F32.PACK_AB_MERGE_C R6, R13, R12, R14 ;  /* 0x0000000c0d06723e */ /* 0x000fc4000480700e */
[----:B------:R-:W-:Y:S02]  /*2500*/  F2FP.SATFINITE.E4M3.F32.PACK_AB_MERGE_C R7, R17, R16, R7 ;  /* 0x000000101107723e */ /* 0x000fe40004807007 */
[----:B------:R-:W-:Y:S02]  /*2510*/  F2FP.SATFINITE.E4M3.F32.PACK_AB_MERGE_C R20, R21, R20, R22 ;  /* 0x000000141514723e */ /* 0x000fe40004807016 */
[----:B------:R-:W-:Y:S01]  /*2520*/  F2FP.SATFINITE.E4M3.F32.PACK_AB_MERGE_C R21, R25, R24, R26 ;  /* 0x000000181915723e */ /* 0x000fe2000480701a */
[----:B--2---:R2:W-:Y:S01]  /*2530*/  STS.128 [R0+UR8], R4 ;  /* 0x0000000400007988 */ /* 0x0045e20008000c08 */
[----:B------:R-:W-:Y:S02]  /*2540*/  F2FP.SATFINITE.E4M3.F32.PACK_AB_MERGE_C R22, R29, R28, R30 ;  /* 0x0000001c1d16723e */ /* 0x000fe4000480701e */
[----:B------:R-:W-:-:S05]  /*2550*/  F2FP.SATFINITE.E4M3.F32.PACK_AB_MERGE_C R23, R33, R32, R34 ;  /* 0x000000202117723e */ /* 0x000fca0004807022 */
[----:B------:R2:W-:Y:S01]  /*2560*/  STS.128 [R2+UR8], R20 ;  /* 0x0000001402007988 */ /* 0x0005e20008000c08 */
[----:B------:R3:W-:Y:S06]  /*2570*/  MEMBAR.ALL.CTA ;  /* 0x0000000000007992 */ /* 0x0007ec0000008000 */
[----:B---3--:R-:W3:Y:S02]  /*2580*/  FENCE.VIEW.ASYNC.S ;  /* 0x00000000000073c6 */ /* 0x008ee40000000000 */
[----:B---3--:R-:W-:Y:S06]  /*2590*/  BAR.SYNC.DEFER_BLOCKING 0x0 ;  /* 0x0000000000007b1d */ /* 0x008fec0000010000 */
[----:B------:R2:W-:Y:S01]  /*25a0*/  @UP1 UTMASTG.2D [UR8], [UR20] ;  /* 0x00000008140013b5 */ /* 0x0005e20008008000 */
[----:B------:R0:W-:Y:S01]  /*25b0*/  UTMACMDFLUSH ;  /* 0x00000000000079b7 */ /* 0x0001e20000000000 */
[----:B------:R-:W-:-:S04]  /*25c0*/  DEPBAR.LE SB0, 0x0 ;  /* 0x000080000000791a */ /* 0x000fc80000000000 */
[----:B------:R-:W-:Y:S08]  /*25d0*/  BAR.SYNC.DEFER_BLOCKING 0x0 ;  /* 0x0000000000007b1d */ /* 0x000ff00000010000 */
[----:B------:R-:W-:Y:S06]  /*25e0*/  BAR.SYNC.DEFER_BLOCKING 0x0 ;  /* 0x0000000000007b1d */ /* 0x000fec0000010000 */
[----:B--2---:R-:W-:Y:S05]  /*25f0*/  @P2 BRA `(.L_x_75) ;  /* 0x0000000000a02947 */ /* 0x004fea0003800000 */
[----:B------:R-:W2:Y:S01]  /*2600*/  S2UR UR5, SR_CgaCtaId ;  /* 0x00000000000579c3 */ /* 0x000ea20000008800 */
[----:B------:R-:W-:Y:S01]  /*2610*/  NOP ;  /* 0x0000000000007918 */ /* 0x000fe20000000000 */
[----:B------:R-:W-:Y:S01]  /*2620*/  UMOV UR4, 0x50 ;  /* 0x0000005000047882 */ /* 0x000fe20000000000 */
[----:B------:R-:W-:Y:S02]  /*2630*/  IMAD.U32 R0, RZ, RZ, UR23 ;  /* 0x00000017ff007e24 */ /* 0x000fe4000f8e00ff */
[----:B------:R-:W-:Y:S02]  /*2640*/  IMAD.MOV.U32 R3, RZ, RZ, 0xf ;  /* 0x0000000fff037424 */ /* 0x000fe400078e00ff */
[----:B------:R-:W-:Y:S01]  /*2650*/  IMAD.MOV.U32 R7, RZ, RZ, 0x1 ;  /* 0x00000001ff077424 */ /* 0x000fe200078e00ff */
[----:B------:R-:W-:-:S04]  /*2660*/  LOP3.LUT R0, R0, 0xffff, RZ, 0xc0, !PT ;  /* 0x0000ffff00007812 */ /* 0x000fc800078ec0ff */
[----:B------:R-:W-:-:S05]  /*2670*/  SHF.R.U32.HI R0, RZ, 0x5, R0 ;  /* 0x00000005ff007819 */ /* 0x000fca0000011600 */
[----:B------:R-:W-:Y:S01]  /*2680*/  VIADD R2, R0, 0x10 ;  /* 0x0000001000027836 */ /* 0x000fe20000000000 */
[----:B------:R-:W-:Y:S01]  /*2690*/  SHF.L.U32 R0, R3, R0, RZ ;  /* 0x0000000003007219 */ /* 0x000fe200000006ff */
[----:B--2---:R-:W-:-:S03]  /*26a0*/  ULEA UR6, UR5, UR4, 0x18 ;  /* 0x0000000405067291 */ /* 0x004fc6000f8ec0ff */
[----:B------:R-:W-:-:S04]  /*26b0*/  SHF.L.U32 R3, R7, R2, RZ ;  /* 0x0000000207037219 */ /* 0x000fc800000006ff */
[----:B------:R-:W-:Y:S02]  /*26c0*/  LOP3.LUT R0, R3, R0, RZ, 0xfc, !PT ;  /* 0x0000000003007212 */ /* 0x000fe400078efcff */
[----:B------:R-:W2:Y:S02]  /*26d0*/  LDS R5, [UR6] ;  /* 0x00000006ff057984 */ /* 0x000ea40008000800 */
[C---:B------:R-:W-:Y:S02]  /*26e0*/  LOP3.LUT R2, R0.reuse, 0xffff, RZ, 0xc0, !PT ;  /* 0x0000ffff00027812 */ /* 0x040fe400078ec0ff */
[----:B--2---:R-:W-:-:S04]  /*26f0*/  LOP3.LUT R3, R0, 0xffff, R5, 0x80, !PT ;  /* 0x0000ffff00037812 */ /* 0x004fc800078e8005 */
[----:B------:R-:W-:-:S13]  /*2700*/  ISETP.NE.AND P0, PT, R3, R2, PT ;  /* 0x000000020300720c */ /* 0x000fda0003f05270 */
[----:B------:R-:W-:Y:S05]  /*2710*/  @P0 BRA `(.L_x_76) ;  /* 0x0000000000500947 */ /* 0x000fea0003800000 */
[----:B------:R-:W-:Y:S02]  /*2720*/  SHF.R.U32.HI R5, RZ, 0x10, R5 ;  /* 0x00000010ff057819 */ /* 0x000fe40000011605 */
[----:B------:R-:W-:-:S04]  /*2730*/  SHF.R.U32.HI R2, RZ, 0x10, R0 ;  /* 0x00000010ff027819 */ /* 0x000fc80000011600 */
[----:B------:R-:W-:-:S04]  /*2740*/  LOP3.LUT R5, R5, R2, RZ, 0xc0, !PT ;  /* 0x0000000205057212 */ /* 0x000fc800078ec0ff */
[----:B------:R-:W-:-:S13]  /*2750*/  ISETP.NE.AND P0, PT, R5, R2, PT ;  /* 0x000000020500720c */ /* 0x000fda0003f05270 */
[----:B------:R-:W-:Y:S05]  /*2760*/  @P0 BRA `(.L_x_77) ;  /* 0x0000000000300947 */ /* 0x000fea0003800000 */
[----:B------:R-:W-:Y:S01]  /*2770*/  R2UR UR4, R0 ;  /* 0x00000000000472ca */ /* 0x000fe200000e0000 */
[----:B------:R-:W-:Y:S01]  /*2780*/  VOTEU.ANY UR5, UPT, PT ;  /* 0x0000000000057886 */ /* 0x000fe200038e0100 */
[----:B------:R-:W2:Y:S01]  /*2790*/  S2R R0, SR_LANEID ;  /* 0x0000000000007919 */ /* 0x000ea20000000000 */
[----:B------:R-:W-:-:S10]  /*27a0*/  UFLO.U32 UR5, UR5 ;  /* 0x00000005000572bd */ /* 0x000fd400080e0000 */
[----:B------:R-:W-:-:S06]  /*27b0*/  ULOP3.LUT UR4, URZ, UR4, URZ, 0x33, !UPT ;  /* 0x00000004ff047292 */ /* 0x000fcc000f8e33ff */
[----:B------:R-:W-:-:S04]  /*27c0*/  IMAD.U32 R2, RZ, RZ, UR4 ;  /* 0x00000004ff027e24 */ /* 0x000fc8000f8e00ff */
[----:B------:R-:W3:Y:S02]  /*27d0*/  REDUX UR7, R2 ;  /* 0x00000000020773c4 */ /* 0x000ee40000000000 */
[----:B------:R4:W-:Y:S01]  /*27e0*/  UTCATOMSWS.AND URZ, UR4 ;  /* 0x0000000400ff79e3 */ /* 0x0009e20008000000 */
[----:B--2---:R-:W-:Y:S01]  /*27f0*/  ISETP.EQ.U32.AND P0, PT, R0, UR5, PT ;  /* 0x0000000500007c0c */ /* 0x004fe2000bf02070 */
[----:B---3--:R-:W-:-:S12]  /*2800*/  IMAD.U32 R0, RZ, RZ, UR7 ;  /* 0x00000007ff007e24 */ /* 0x008fd8000f8e00ff */
[----:B------:R4:W-:Y:S01]  /*2810*/  @P0 ATOMS.AND RZ, [UR6], R0 ;  /* 0x00000000ffff098c */ /* 0x0009e2000a800006 */
[----:B------:R-:W-:Y:S05]  /*2820*/  BRA `(.L_x_75) ;  /* 0x0000000000147947 */ /* 0x000fea0003800000 */
.L_x_77:
[----:B------:R-:W-:-:S07]  /*2830*/  MOV R2, 0x2850 ;  /* 0x0000285000027802 */ /* 0x000fce0000000f00 */
[----:B-1----:R-:W-:Y:S05]  /*2840*/  CALL.REL.NOINC `($__internal_0_$__cuda_sm10x_tcgen05_guardrail_trap_col_being_dealloced_not_returned_by_alloc) ;  /* 0x0000000000447944 */ /* 0x002fea0003c00000 */
[----:B------:R-:W-:Y:S05]  /*2850*/  BRA `(.L_x_75) ;  /* 0x0000000000087947 */ /* 0x000fea0003800000 */
.L_x_76:
[----:B------:R-:W-:-:S07]  /*2860*/  MOV R2, 0x2880 ;  /* 0x0000288000027802 */ /* 0x000fce0000000f00 */
[----:B-1----:R-:W-:Y:S05]  /*2870*/  CALL.REL.NOINC `($__internal_2_$__cuda_sm10x_tcgen05_guardrail_trap_unallocated_columns_being_dealloced) ;  /* 0x0000000000507944 */ /* 0x002fea0003c00000 */
.L_x_75:
[----:B------:R-:W-:Y:S01]  /*2880*/  NOP ;  /* 0x0000000000007918 */ /* 0x000fe20000000000 */
[----:B----4-:R-:W-:Y:S05]  /*2890*/  EXIT ;  /* 0x000000000000794d */ /* 0x010fea0003800000 */
.L_x_60:
[----:B------:R-:W2:Y:S02]  /*28a0*/  SYNCS.PHASECHK.TRANS64.TRYWAIT P0, [UR8+0x6000], RZ ;  /* 0x006000ffff0075a7 */ /* 0x000ea40008001108 */
[----:B--2---:R-:W-:Y:S05]  /*28b0*/  @!P0 BRA `(.L_x_60) ;  /* 0xfffffffc00f88947 */ /* 0x004fea000383ffff */
[----:B------:R-:W-:Y:S05]  /*28c0*/  BRA `(.L_x_78) ;  /* 0xfffffff000b87947 */ /* 0x000fea000383ffff */
.L_x_62:
[----:B------:R-:W2:Y:S02]  /*28d0*/  SYNCS.PHASECHK.TRANS64.TRYWAIT P1, [UR8+0x6020], RZ ;  /* 0x006020ffff0075a7 */ /* 0x000ea40008021108 */
[----:B--2---:R-:W-:Y:S05]  /*28e0*/  @!P1 BRA `(.L_x_62) ;  /* 0xfffffffc00f89947 */ /* 0x004fea000383ffff */
[----:B------:R-:W-:Y:S05]  /*28f0*/  BRA `(.L_x_79) ;  /* 0xfffffff400087947 */ /* 0x000fea000383ffff */
.L_x_63:
[----:B------:R-:W3:Y:S02]  /*2900*/  SYNCS.PHASECHK.TRANS64.TRYWAIT P0, [UR9+0x6000], R2 ;  /* 0x00600002ff0075a7 */ /* 0x000ee40008001109 */
[----:B---3--:R-:W-:Y:S05]  /*2910*/  @!P0 BRA `(.L_x_63) ;  /* 0xfffffffc00f88947 */ /* 0x008fea000383ffff */
[----:B------:R-:W-:Y:S05]  /*2920*/  BRA `(.L_x_80) ;  /* 0xfffffff400887947 */ /* 0x000fea000383ffff */
.L_x_65:
[----:B------:R-:W3:Y:S02]  /*2930*/  SYNCS.PHASECHK.TRANS64.TRYWAIT P0, [UR9+0x6020], R2 ;  /* 0x00602002ff0075a7 */ /* 0x000ee40008001109 */
[----:B---3--:R-:W-:Y:S05]  /*2940*/  @!P0 BRA `(.L_x_65) ;  /* 0xfffffffc00f88947 */ /* 0x008fea000383ffff */
[----:B------:R-:W-:Y:S05]  /*2950*/  BRA `(.L_x_81) ;  /* 0xfffffff400d47947 */ /* 0x000fea000383ffff */
        .weak           $__internal_0_$__cuda_sm10x_tcgen05_guardrail_trap_col_being_dealloced_not_returned_by_alloc
        .type           $__internal_0_$__cuda_sm10x_tcgen05_guardrail_trap_col_being_dealloced_not_returned_by_alloc,@function
        .size           $__internal_0_$__cuda_sm10x_tcgen05_guardrail_trap_col_being_dealloced_not_returned_by_alloc,($__internal_1_$__cuda_sm10x_tcgen05_guardrail_trap_phase_invalid_during_alloc - $__internal_0_$__cuda_sm10x_tcgen05_guardrail_trap_col_being_dealloced_not_returned_by_alloc)
$__internal_0_$__cuda_sm10x_tcgen05_guardrail_trap_col_being_dealloced_not_returned_by_alloc:
[----:B------:R-:W-:Y:S05]  /*2960*/  BPT.TRAP 0x1 ;  /* 0x000000040000795c */ /* 0x000fea0000300000 */
[----:B------:R-:W-:-:S04]  /*2970*/  IMAD.MOV.U32 R3, RZ, RZ, 0x0 ;  /* 0x00000000ff037424 */ /* 0x000fc800078e00ff */
[----:B------:R-:W-:Y:S05]  /*2980*/  RET.REL.NODEC R2 `(gluon_tcgen05) ;  /* 0xffffffd4029c7950 */ /* 0x000fea0003c3ffff */
        .weak           $__internal_1_$__cuda_sm10x_tcgen05_guardrail_trap_phase_invalid_during_alloc
        .type           $__internal_1_$__cuda_sm10x_tcgen05_guardrail_trap_phase_invalid_during_alloc,@function
        .size           $__internal_1_$__cuda_sm10x_tcgen05_guardrail_trap_phase_invalid_during_alloc,($__internal_2_$__cuda_sm10x_tcgen05_guardrail_trap_unallocated_columns_being_dealloced - $__internal_1_$__cuda_sm10x_tcgen05_guardrail_trap_phase_invalid_during_alloc)
$__internal_1_$__cuda_sm10x_tcgen05_guardrail_trap_phase_invalid_during_alloc:
[----:B------:R-:W-:Y:S05]  /*2990*/  BPT.TRAP 0x1 ;  /* 0x000000040000795c */ /* 0x000fea0000300000 */
[----:B------:R-:W-:-:S04]  /*29a0*/  IMAD.MOV.U32 R3, RZ, RZ, 0x0 ;  /* 0x00000000ff037424 */ /* 0x000fc800078e00ff */
[----:B------:R-:W-:Y:S05]  /*29b0*/  RET.REL.NODEC R2 `(gluon_tcgen05) ;  /* 0xffffffd402907950 */ /* 0x000fea0003c3ffff */
        .weak           $__internal_2_$__cuda_sm10x_tcgen05_guardrail_trap_unallocated_columns_being_dealloced
        .type           $__internal_2_$__cuda_sm10x_tcgen05_guardrail_trap_unallocated_columns_being_dealloced,@function
        .size           $__internal_2_$__cuda_sm10x_tcgen05_guardrail_trap_unallocated_columns_being_dealloced,(.L_x_85 - $__internal_2_$__cuda_sm10x_tcgen05_guardrail_trap_unallocated_columns_being_dealloced)
$__internal_2_$__cuda_sm10x_tcgen05_guardrail_trap_unallocated_columns_being_dealloced:
[----:B------:R-:W-:Y:S05]  /*29c0*/  BPT.TRAP 0x1 ;  /* 0x000000040000795c */ /* 0x000fea0000300000 */
[----:B------:R-:W-:-:S04]  /*29d0*/  IMAD.MOV.U32 R3, RZ, RZ, 0x0 ;  /* 0x00000000ff037424 */ /* 0x000fc800078e00ff */
[----:B------:R-:W-:Y:S05]  /*29e0*/  RET.REL.NODEC R2 `(gluon_tcgen05) ;  /* 0xffffffd402847950 */ /* 0x000fea0003c3ffff */
.L_x_82:
[----:B------:R-:W-:-:S00]  /*29f0*/  BRA `(.L_x_82) ;  /* 0xfffffffc00fc7947 */ /* 0x000fc0000383ffff */
[----:B------:R-:W-:-:S00]  /*2a00*/  NOP ;  /* 0x0000000000007918 */ /* 0x000fc00000000000 */
[----:B------:R-:W-:-:S00]  /*2a10*/  NOP ;  /* 0x0000000000007918 */ /* 0x000fc00000000000 */
[----:B------:R-:W-:-:S00]  /*2a20*/  NOP ;  /* 0x0000000000007918 */ /* 0x000fc00000000000 */
[----:B------:R-:W-:-:S00]  /*2a30*/  NOP ;  /* 0x0000000000007918 */ /* 0x000fc00000000000 */
[----:B------:R-:W-:-:S00]  /*2a40*/  NOP ;  /* 0x0000000000007918 */ /* 0x000fc00000000000 */
[----:B------:R-:W-:-:S00]  /*2a50*/  NOP ;  /* 0x0000000000007918 */ /* 0x000fc00000000000 */
[----:B------:R-:W-:-:S00]  /*2a60*/  NOP ;  /* 0x0000000000007918 */ /* 0x000fc00000000000 */
[----:B------:R-:W-:-:S00]  /*2a70*/  NOP ;  /* 0x0000000000007918 */ /* 0x000fc00000000000 */
.L_x_85:


//--------------------- .nv.shared.gluon_tcgen05  --------------------------
	.section	.nv.shared.gluon_tcgen05,"aw",@nobits
	.sectionflags	@""
	.align	16
	.zero		1024


//--------------------- .nv.shared.reserved.0     --------------------------
	.section	.nv.shared.reserved.0,"aw",@nobits
	.align	8
	.weak		__nv_reservedSMEM_offset_0_alias
	.size		__nv_reservedSMEM_offset_0_alias, 0, 64
	.other		__nv_reservedSMEM_offset_0_alias,@"STO_CUDA_RESERVED_SHARED STV_DEFAULT"
__nv_reservedSMEM_offset_0_alias:
	.zero		0
.nv.shared.reserved.0:
	.zero		64
	.weak		__nv_reservedSMEM_allocation_phase
	.type		__nv_reservedSMEM_allocation_phase,@object
	.size		__nv_reservedSMEM_allocation_phase,(.L_0 - __nv_reservedSMEM_allocation_phase)
__nv_reservedSMEM_allocation_phase:
	.zero		1
.L_0:
	.zero		7
	.weak		__nv_reservedSMEM_devtool_atexit_pc
	.type		__nv_reservedSMEM_devtool_atexit_pc,@object
	.size		__nv_reservedSMEM_devtool_atexit_pc,(__nv_reservedSMEM_allocation_mask - __nv_reservedSMEM_devtool_atexit_pc)
__nv_reservedSMEM_devtool_atexit_pc:
	.zero		8
	.weak		__nv_reservedSMEM_allocation_mask
	.type		__nv_reservedSMEM_allocation_mask,@object
	.size		__nv_reservedSMEM_allocation_mask,(.L_2 - __nv_reservedSMEM_allocation_mask)
__nv_reservedSMEM_allocation_mask:
	.zero		4
.L_2:


//--------------------- .nv.constant0.gluon_tcgen05 --------------------------
	.section	.nv.constant0.gluon_tcgen05,"a",@progbits
	.sectionflags	@""
	.align	4
.nv.constant0.gluon_tcgen05:
	.zero		976


//--------------------- SYMBOLS --------------------------

	.type		.nv.reservedSmem.offset0,@object
	.size		.nv.reservedSmem.offset0,0x4
	.type		.nv.reservedSmem.cap,@object
	.size		.nv.reservedSmem.cap,0x4
